	.target	sm_90a

	.elftype	@"ET_EXEC"


//--------------------- .note.nv.tkinfo           --------------------------
	.section	.note.nv.tkinfo,"",@"SHT_NOTE"
	.sectionflags	@"SHF_NOTE_NV_TKINFO"
	.tkinfo
        /*0018*/ 	.word	0x00000002
        /*0030*/ 	.string	""
        /*0030*/ 	.string	"ptxas"
        /*0030*/ 	.string	"Cuda compilation tools, release 13.0, V13.0.88"
        /*0030*/ 	.string	"Build cuda_13.0.r13.0/compiler.36424714_0"
        /*0030*/ 	.string	"-arch sm_90a -m 64 "



//--------------------- .note.nv.cuinfo           --------------------------
	.section	.note.nv.cuinfo,"",@"SHT_NOTE"
	.sectionflags	@"SHF_NOTE_NV_CUINFO"
        /*0018*/ 	.short	0x0002
        /*001a*/ 	.short	0x005a
        /*001c*/ 	.short	0x0082
	.zero		2


//--------------------- .nv.info                  --------------------------
	.section	.nv.info,"",@"SHT_CUDA_INFO"
	.align	4


	//----- nvinfo : EIATTR_REGCOUNT
	.align		4
        /*0000*/ 	.byte	0x04, 0x2f
        /*0002*/ 	.short	(.L_15 - .L_14)
	.align		4
.L_14:
        /*0004*/ 	.word	index@(_ZN7cutlass13device_kernelINS_4gemm6kernel13GemmUniversalIN4cute5tupleIJiiiiEEENS1_10collective13CollectiveMmaINS1_34MainloopSm90TmaGmmaWarpSpecializedILi5ENS5_IJNS4_1CILi1EEESB_SB_EEENS1_35KernelTmaWarpSpecializedCooperativeEEENS5_IJNSA_ILi256EEENSA_ILi96EEENSA_ILi64EEEEEENS_6half_tENS5_IJlSB_lEEESJ_SK_NS4_8TiledMMAINS4_8MMA_AtomIJNS4_4SM904GMMA25MMA_64x96x16_F32F16F16_SSILNSO_5MajorE0ELSQ_0ELNSO_7ScaleInE1ELSR_1EEEEEENS4_6LayoutINS5_IJNSA_ILi2EEESB_SB_EEENS5_IJSB_NSA_ILi0EEESX_EEEEENS5_IJNS4_10UnderscoreES10_S10_EEEEENS4_13SM90_TMA_LOADENS4_14ComposedLayoutINS4_7SwizzleILi3ELi4ELi3EEENS4_18smem_ptr_flag_bitsILi16EEENSU_INS5_IJNSA_ILi8EEESH_EEENS5_IJSH_SB_EEEEEEEvNS4_8identityES13_S1D_vS1E_EENS_8epilogue10collective6detail29Sm90TmaWarpSpecializedAdapterINS1H_15DefaultEpilogueISJ_SK_SK_NS1G_6thread17LinearCombinationISJ_Li1EffLNS1L_9ScaleType4KindE0ELNS_15FloatRoundStyleE2ESJ_EENS1_15EpilogueDefaultEEEEEvvEEEEvNT_6ParamsE)
        /*0008*/ 	.word	0x000000a8


	//----- nvinfo : EIATTR_FRAME_SIZE
	.align		4
.L_15:
        /*000c*/ 	.byte	0x04, 0x11
        /*000e*/ 	.short	(.L_17 - .L_16)
	.align		4
.L_16:
        /*0010*/ 	.word	index@(_ZN7cutlass13device_kernelINS_4gemm6kernel13GemmUniversalIN4cute5tupleIJiiiiEEENS1_10collective13CollectiveMmaINS1_34MainloopSm90TmaGmmaWarpSpecializedILi5ENS5_IJNS4_1CILi1EEESB_SB_EEENS1_35KernelTmaWarpSpecializedCooperativeEEENS5_IJNSA_ILi256EEENSA_ILi96EEENSA_ILi64EEEEEENS_6half_tENS5_IJlSB_lEEESJ_SK_NS4_8TiledMMAINS4_8MMA_AtomIJNS4_4SM904GMMA25MMA_64x96x16_F32F16F16_SSILNSO_5MajorE0ELSQ_0ELNSO_7ScaleInE1ELSR_1EEEEEENS4_6LayoutINS5_IJNSA_ILi2EEESB_SB_EEENS5_IJSB_NSA_ILi0EEESX_EEEEENS5_IJNS4_10UnderscoreES10_S10_EEEEENS4_13SM90_TMA_LOADENS4_14ComposedLayoutINS4_7SwizzleILi3ELi4ELi3EEENS4_18smem_ptr_flag_bitsILi16EEENSU_INS5_IJNSA_ILi8EEESH_EEENS5_IJSH_SB_EEEEEEEvNS4_8identityES13_S1D_vS1E_EENS_8epilogue10collective6detail29Sm90TmaWarpSpecializedAdapterINS1H_15DefaultEpilogueISJ_SK_SK_NS1G_6thread17LinearCombinationISJ_Li1EffLNS1L_9ScaleType4KindE0ELNS_15FloatRoundStyleE2ESJ_EENS1_15EpilogueDefaultEEEEEvvEEEEvNT_6ParamsE)
        /*0014*/ 	.word	0x00000000


	//----- nvinfo : EIATTR_MIN_STACK_SIZE
	.align		4
.L_17:
        /*0018*/ 	.byte	0x04, 0x12
        /*001a*/ 	.short	(.L_19 - .L_18)
	.align		4
.L_18:
        /*001c*/ 	.word	index@(_ZN7cutlass13device_kernelINS_4gemm6kernel13GemmUniversalIN4cute5tupleIJiiiiEEENS1_10collective13CollectiveMmaINS1_34MainloopSm90TmaGmmaWarpSpecializedILi5ENS5_IJNS4_1CILi1EEESB_SB_EEENS1_35KernelTmaWarpSpecializedCooperativeEEENS5_IJNSA_ILi256EEENSA_ILi96EEENSA_ILi64EEEEEENS_6half_tENS5_IJlSB_lEEESJ_SK_NS4_8TiledMMAINS4_8MMA_AtomIJNS4_4SM904GMMA25MMA_64x96x16_F32F16F16_SSILNSO_5MajorE0ELSQ_0ELNSO_7ScaleInE1ELSR_1EEEEEENS4_6LayoutINS5_IJNSA_ILi2EEESB_SB_EEENS5_IJSB_NSA_ILi0EEESX_EEEEENS5_IJNS4_10UnderscoreES10_S10_EEEEENS4_13SM90_TMA_LOADENS4_14ComposedLayoutINS4_7SwizzleILi3ELi4ELi3EEENS4_18smem_ptr_flag_bitsILi16EEENSU_INS5_IJNSA_ILi8EEESH_EEENS5_IJSH_SB_EEEEEEEvNS4_8identityES13_S1D_vS1E_EENS_8epilogue10collective6detail29Sm90TmaWarpSpecializedAdapterINS1H_15DefaultEpilogueISJ_SK_SK_NS1G_6thread17LinearCombinationISJ_Li1EffLNS1L_9ScaleType4KindE0ELNS_15FloatRoundStyleE2ESJ_EENS1_15EpilogueDefaultEEEEEvvEEEEvNT_6ParamsE)
        /*0020*/ 	.word	0x00000000
.L_19:


//--------------------- .nv.compat                --------------------------
	.section	.nv.compat,"",@"SHT_CUDA_COMPAT_INFO"
	.align	4
        /*0000*/ 	.byte	0x02, 0x09, 0x01, 0x00, 0x02, 0x02, 0x04, 0x00, 0x02, 0x05, 0x05, 0x00, 0x03, 0x07, 0x01, 0x01
        /*0010*/ 	.byte	0x02, 0x03, 0x01, 0x00, 0x02, 0x06, 0x01, 0x00, 0x04, 0x0b, 0x08, 0x00, 0x00, 0x00, 0x00, 0x00
        /*0020*/ 	.byte	0x00, 0x00, 0x00, 0x00


//--------------------- .nv.info._ZN7cutlass13device_kernelINS_4gemm6kernel13GemmUniversalIN4cute5tupleIJiiiiEEENS1_10collective13CollectiveMmaINS1_34MainloopSm90TmaGmmaWarpSpecializedILi5ENS5_IJNS4_1CILi1EEESB_SB_EEENS1_35KernelTmaWarpSpecializedCooperativeEEENS5_IJNSA_ILi256EEENSA_ILi96EEENSA_ILi64EEEEEENS_6half_tENS5_IJlSB_lEEESJ_SK_NS4_8TiledMMAINS4_8MMA_AtomIJNS4_4SM904GMMA25MMA_64x96x16_F32F16F16_SSILNSO_5MajorE0ELSQ_0ELNSO_7ScaleInE1ELSR_1EEEEEENS4_6LayoutINS5_IJNSA_ILi2EEESB_SB_EEENS5_IJSB_NSA_ILi0EEESX_EEEEENS5_IJNS4_10UnderscoreES10_S10_EEEEENS4_13SM90_TMA_LOADENS4_14ComposedLayoutINS4_7SwizzleILi3ELi4ELi3EEENS4_18smem_ptr_flag_bitsILi16EEENSU_INS5_IJNSA_ILi8EEESH_EEENS5_IJSH_SB_EEEEEEEvNS4_8identityES13_S1D_vS1E_EENS_8epilogue10collective6detail29Sm90TmaWarpSpecializedAdapterINS1H_15DefaultEpilogueISJ_SK_SK_NS1G_6thread17LinearCombinationISJ_Li1EffLNS1L_9ScaleType4KindE0ELNS_15FloatRoundStyleE2ESJ_EENS1_15EpilogueDefaultEEEEEvvEEEEvNT_6ParamsE --------------------------
	.section	.nv.info._ZN7cutlass13device_kernelINS_4gemm6kernel13GemmUniversalIN4cute5tupleIJiiiiEEENS1_10collective13CollectiveMmaINS1_34MainloopSm90TmaGmmaWarpSpecializedILi5ENS5_IJNS4_1CILi1EEESB_SB_EEENS1_35KernelTmaWarpSpecializedCooperativeEEENS5_IJNSA_ILi256EEENSA_ILi96EEENSA_ILi64EEEEEENS_6half_tENS5_IJlSB_lEEESJ_SK_NS4_8TiledMMAINS4_8MMA_AtomIJNS4_4SM904GMMA25MMA_64x96x16_F32F16F16_SSILNSO_5MajorE0ELSQ_0ELNSO_7ScaleInE1ELSR_1EEEEEENS4_6LayoutINS5_IJNSA_ILi2EEESB_SB_EEENS5_IJSB_NSA_ILi0EEESX_EEEEENS5_IJNS4_10UnderscoreES10_S10_EEEEENS4_13SM90_TMA_LOADENS4_14ComposedLayoutINS4_7SwizzleILi3ELi4ELi3EEENS4_18smem_ptr_flag_bitsILi16EEENSU_INS5_IJNSA_ILi8EEESH_EEENS5_IJSH_SB_EEEEEEEvNS4_8identityES13_S1D_vS1E_EENS_8epilogue10collective6detail29Sm90TmaWarpSpecializedAdapterINS1H_15DefaultEpilogueISJ_SK_SK_NS1G_6thread17LinearCombinationISJ_Li1EffLNS1L_9ScaleType4KindE0ELNS_15FloatRoundStyleE2ESJ_EENS1_15EpilogueDefaultEEEEEvvEEEEvNT_6ParamsE,"",@"SHT_CUDA_INFO"
	.sectionflags	@""
	.align	4


	//----- nvinfo : EIATTR_CUDA_API_VERSION
	.align		4
        /*0000*/ 	.byte	0x04, 0x37
        /*0002*/ 	.short	(.L_21 - .L_20)
.L_20:
        /*0004*/ 	.word	0x00000082


	//----- nvinfo : EIATTR_KPARAM_INFO
	.align		4
.L_21:
        /*0008*/ 	.byte	0x04, 0x17
        /*000a*/ 	.short	(.L_23 - .L_22)
.L_22:
        /*000c*/ 	.word	0x00000000
        /*0010*/ 	.short	0x0000
        /*0012*/ 	.short	0x0070
        /*0014*/ 	.byte	0x00, 0xf0, 0x01, 0x10


	//----- nvinfo : EIATTR_SPARSE_MMA_MASK
	.align		4
.L_23:
        /*0018*/ 	.byte	0x03, 0x50
        /*001a*/ 	.short	0x0000


	//----- nvinfo : EIATTR_MAXREG_COUNT
	.align		4
        /*001c*/ 	.byte	0x03, 0x1b
        /*001e*/ 	.short	0x00a8


	//----- nvinfo : EIATTR_NUM_BARRIERS
	.align		4
        /*0020*/ 	.byte	0x02, 0x4c
        /*0022*/ 	.byte	0x01
	.zero		1


	//----- nvinfo : EIATTR_EXTERNS
	.align		4
        /*0024*/ 	.byte	0x04, 0x0f
        /*0026*/ 	.short	(.L_25 - .L_24)


	//   ....[0]....
	.align		4
.L_24:
        /*0028*/ 	.word	index@(__assertfail)


	//----- nvinfo : EIATTR_MERCURY_ISA_VERSION
	.align		4
.L_25:
        /*002c*/ 	.byte	0x03, 0x5f
        /*002e*/ 	.short	0x0101


	//----- nvinfo : EIATTR_INT_WARP_WIDE_INSTR_OFFSETS
	.align		4
        /*0030*/ 	.byte	0x04, 0x31
        /*0032*/ 	.short	(.L_27 - .L_26)


	//   ....[0]....
.L_26:
        /*0034*/ 	.word	0x00000410


	//   ....[1]....
        /*0038*/ 	.word	0x00000420


	//   ....[2]....
        /*003c*/ 	.word	0x000004e0


	//----- nvinfo : EIATTR_COOP_GROUP_MASK_REGIDS
	.align		4
.L_27:
        /*0040*/ 	.byte	0x04, 0x29
        /*0042*/ 	.short	(.L_29 - .L_28)


	//   ....[0]....
.L_28:
        /*0044*/ 	.word	0xffffffff


	//   ....[1]....
        /*0048*/ 	.word	0xffffffff


	//   ....[2]....
        /*004c*/ 	.word	0xffffffff


	//   ....[3]....
        /*0050*/ 	.word	0xffffffff


	//   ....[4]....
        /*0054*/ 	.word	0xffffffff


	//----- nvinfo : EIATTR_COOP_GROUP_INSTR_OFFSETS
	.align		4
.L_29:
        /*0058*/ 	.byte	0x04, 0x28
        /*005a*/ 	.short	(.L_31 - .L_30)


	//   ....[0]....
.L_30:
        /*005c*/ 	.word	0x00000060


	//   ....[1]....
        /*0060*/ 	.word	0x00000070


	//   ....[2]....
        /*0064*/ 	.word	0x00000130


	//   ....[3]....
        /*0068*/ 	.word	0x000002e0


	//   ....[4]....
        /*006c*/ 	.word	0x000011f0


	//----- nvinfo : EIATTR_REG_RECONFIG
	.align		4
.L_31:
        /*0070*/ 	.byte	0x01, 0x54
	.zero		2


	//----- nvinfo : EIATTR_SYSCALL_OFFSETS
	.align		4
        /*0074*/ 	.byte	0x04, 0x46
        /*0076*/ 	.short	(.L_33 - .L_32)


	//   ....[0]....
.L_32:
        /*0078*/ 	.word	0x000013e0


	//----- nvinfo : EIATTR_MBARRIER_INSTR_OFFSETS
	.align		4
.L_33:
        /*007c*/ 	.byte	0x04, 0x39
        /*007e*/ 	.short	(.L_35 - .L_34)


	//   ....[0]....
.L_34:
        /*0080*/ 	.word	0x00000230
        /*0084*/ 	.word	0x000000ff
        /*0088*/ 	.word	0x00000000
        /*008c*/ 	.short	0x0100
        /*008e*/ 	.byte	0x08
	.zero		1


	//   ....[1]....
        /*0090*/ 	.word	0x00000240
        /*0094*/ 	.word	0x000000ff
        /*0098*/ 	.word	0x00000028
        /*009c*/ 	.short	0x0100
        /*009e*/ 	.byte	0x08
	.zero		1


	//   ....[2]....
        /*00a0*/ 	.word	0x00000250
        /*00a4*/ 	.word	0x000000ff
        /*00a8*/ 	.word	0x00000008
        /*00ac*/ 	.short	0x0100
        /*00ae*/ 	.byte	0x08
	.zero		1


	//   ....[3]....
        /*00b0*/ 	.word	0x00000260
        /*00b4*/ 	.word	0x000000ff
        /*00b8*/ 	.word	0x00000030
        /*00bc*/ 	.short	0x0100
        /*00be*/ 	.byte	0x08
	.zero		1


	//   ....[4]....
        /*00c0*/ 	.word	0x00000270
        /*00c4*/ 	.word	0x000000ff
        /*00c8*/ 	.word	0x00000010
        /*00cc*/ 	.short	0x0100
        /*00ce*/ 	.byte	0x08
	.zero		1


	//   ....[5]....
        /*00d0*/ 	.word	0x00000280
        /*00d4*/ 	.word	0x000000ff
        /*00d8*/ 	.word	0x00000038
        /*00dc*/ 	.short	0x0100
        /*00de*/ 	.byte	0x08
	.zero		1


	//   ....[6]....
        /*00e0*/ 	.word	0x00000290
        /*00e4*/ 	.word	0x000000ff
        /*00e8*/ 	.word	0x00000018
        /*00ec*/ 	.short	0x0100
        /*00ee*/ 	.byte	0x08
	.zero		1


	//   ....[7]....
        /*00f0*/ 	.word	0x000002a0
        /*00f4*/ 	.word	0x000000ff
        /*00f8*/ 	.word	0x00000040
        /*00fc*/ 	.short	0x0100
        /*00fe*/ 	.byte	0x08
	.zero		1


	//   ....[8]....
        /*0100*/ 	.word	0x000002b0
        /*0104*/ 	.word	0x000000ff
        /*0108*/ 	.word	0x00000020
        /*010c*/ 	.short	0x0100
        /*010e*/ 	.byte	0x08
	.zero		1


	//   ....[9]....
        /*0110*/ 	.word	0x000002c0
        /*0114*/ 	.word	0x000000ff
        /*0118*/ 	.word	0x00000048
        /*011c*/ 	.short	0x0100
        /*011e*/ 	.byte	0x08
	.zero		1


	//   ....[10]....
        /*0120*/ 	.word	0x00000560
        /*0124*/ 	.word	0x000000ff
        /*0128*/ 	.word	0x00000060
        /*012c*/ 	.short	0x0100
        /*012e*/ 	.byte	0x08
	.zero		1


	//   ....[11]....
        /*0130*/ 	.word	0x000005e0
        /*0134*/ 	.word	0x000000ff
        /*0138*/ 	.word	0x00000068
        /*013c*/ 	.short	0x0100
        /*013e*/ 	.byte	0x08
	.zero		1


	//   ....[12]....
        /*0140*/ 	.word	0x00001460
        /*0144*/ 	.word	0x00000003
        /*0148*/ 	.word	0x00000000
        /*014c*/ 	.short	0x010a
        /*014e*/ 	.byte	0x3f
	.zero		1


	//   ....[13]....
        /*0150*/ 	.word	0x000014c0
        /*0154*/ 	.word	0x00000003
        /*0158*/ 	.word	0x00000000
        /*015c*/ 	.short	0x010a
        /*015e*/ 	.byte	0x3f
	.zero		1


	//   ....[14]....
        /*0160*/ 	.word	0x00001950
        /*0164*/ 	.word	0x000000ff
        /*0168*/ 	.word	0x00000000
        /*016c*/ 	.short	0x010a
        /*016e*/ 	.byte	0x08
	.zero		1


	//   ....[15]....
        /*0170*/ 	.word	0x00001990
        /*0174*/ 	.word	0x000000ff
        /*0178*/ 	.word	0x00000000
        /*017c*/ 	.short	0x010a
        /*017e*/ 	.byte	0x08
	.zero		1


	//   ....[16]....
        /*0180*/ 	.word	0x00001d30
        /*0184*/ 	.word	0x000000ff
        /*0188*/ 	.word	0x00000000
        /*018c*/ 	.short	0x0101
        /*018e*/ 	.byte	0x07
	.zero		1


	//   ....[17]....
        /*0190*/ 	.word	0x00001f10
        /*0194*/ 	.word	0x000000ff
        /*0198*/ 	.word	0x00000000
        /*019c*/ 	.short	0x0101
        /*019e*/ 	.byte	0x06
	.zero		1


	//   ....[18]....
        /*01a0*/ 	.word	0x00009ae0
        /*01a4*/ 	.word	0x0000000e
        /*01a8*/ 	.word	0x00000028
        /*01ac*/ 	.short	0x010a
        /*01ae*/ 	.byte	0x3f
	.zero		1


	//   ....[19]....
        /*01b0*/ 	.word	0x00009e70
        /*01b4*/ 	.word	0x00000006
        /*01b8*/ 	.word	0x00000068
        /*01bc*/ 	.short	0x0101
        /*01be*/ 	.byte	0x3f
	.zero		1


	//   ....[20]....
        /*01c0*/ 	.word	0x0000a590
        /*01c4*/ 	.word	0x00000007
        /*01c8*/ 	.word	0x00000000
        /*01cc*/ 	.short	0x010a
        /*01ce*/ 	.byte	0x3f
	.zero		1


	//   ....[21]....
        /*01d0*/ 	.word	0x0000a610
        /*01d4*/ 	.word	0x00000009
        /*01d8*/ 	.word	0x00000000
        /*01dc*/ 	.short	0x010a
        /*01de*/ 	.byte	0x3f
	.zero		1


	//   ....[22]....
        /*01e0*/ 	.word	0x0000a6a0
        /*01e4*/ 	.word	0x00000006
        /*01e8*/ 	.word	0x00000000
        /*01ec*/ 	.short	0x010a
        /*01ee*/ 	.byte	0x3f
	.zero		1


	//   ....[23]....
        /*01f0*/ 	.word	0x0000a730
        /*01f4*/ 	.word	0x00000009
        /*01f8*/ 	.word	0x00000000
        /*01fc*/ 	.short	0x010a
        /*01fe*/ 	.byte	0x3f
	.zero		1


	//   ....[24]....
        /*0200*/ 	.word	0x0000a7c0
        /*0204*/ 	.word	0x00000003
        /*0208*/ 	.word	0x00000000
        /*020c*/ 	.short	0x010a
        /*020e*/ 	.byte	0x3f
	.zero		1


	//   ....[25]....
        /*0210*/ 	.word	0x0000a820
        /*0214*/ 	.word	0x00000003
        /*0218*/ 	.word	0x00000000
        /*021c*/ 	.short	0x010a
        /*021e*/ 	.byte	0x3f
	.zero		1


	//   ....[26]....
        /*0220*/ 	.word	0x0000a880
        /*0224*/ 	.word	0x00000004
        /*0228*/ 	.word	0x00000000
        /*022c*/ 	.short	0x010a
        /*022e*/ 	.byte	0x3f
	.zero		1


	//   ....[27]....
        /*0230*/ 	.word	0x0000a950
        /*0234*/ 	.word	0x0000000e
        /*0238*/ 	.word	0x00000028
        /*023c*/ 	.short	0x010a
        /*023e*/ 	.byte	0x3f
	.zero		1


	//   ....[28]....
        /*0240*/ 	.word	0x0000aa20
        /*0244*/ 	.word	0x00000007
        /*0248*/ 	.word	0x00000000
        /*024c*/ 	.short	0x010a
        /*024e*/ 	.byte	0x3f
	.zero		1


	//   ....[29]....
        /*0250*/ 	.word	0x0000aa70
        /*0254*/ 	.word	0x00000009
        /*0258*/ 	.word	0x00000000
        /*025c*/ 	.short	0x010a
        /*025e*/ 	.byte	0x3f
	.zero		1


	//   ....[30]....
        /*0260*/ 	.word	0x0000aac0
        /*0264*/ 	.word	0x00000006
        /*0268*/ 	.word	0x00000000
        /*026c*/ 	.short	0x010a
        /*026e*/ 	.byte	0x3f
	.zero		1


	//   ....[31]....
        /*0270*/ 	.word	0x0000ab10
        /*0274*/ 	.word	0x00000009
        /*0278*/ 	.word	0x00000000
        /*027c*/ 	.short	0x010a
        /*027e*/ 	.byte	0x3f
	.zero		1


	//----- nvinfo : EIATTR_NUM_MBARRIERS
	.align		4
.L_35:
        /*0280*/ 	.byte	0x03, 0x38
        /*0282*/ 	.short	0x000c


	//----- nvinfo : EIATTR_EXIT_INSTR_OFFSETS
	.align		4
        /*0284*/ 	.byte	0x04, 0x1c
        /*0286*/ 	.short	(.L_37 - .L_36)


	//   ....[0]....
.L_36:
        /*0288*/ 	.word	0x00000680


	//   ....[1]....
        /*028c*/ 	.word	0x00000f50


	//   ....[2]....
        /*0290*/ 	.word	0x000091c0


	//   ....[3]....
        /*0294*/ 	.word	0x000097f0


	//   ....[4]....
        /*0298*/ 	.word	0x0000a810


	//----- nvinfo : EIATTR_MAX_THREADS
	.align		4
.L_37:
        /*029c*/ 	.byte	0x04, 0x05
        /*029e*/ 	.short	(.L_39 - .L_38)
.L_38:
        /*02a0*/ 	.word	0x00000180
        /*02a4*/ 	.word	0x00000001
        /*02a8*/ 	.word	0x00000001


	//----- nvinfo : EIATTR_CRS_STACK_SIZE
	.align		4
.L_39:
        /*02ac*/ 	.byte	0x04, 0x1e
        /*02ae*/ 	.short	(.L_41 - .L_40)
.L_40:
        /*02b0*/ 	.word	0x00000000


	//----- nvinfo : EIATTR_CBANK_PARAM_SIZE
	.align		4
.L_41:
        /*02b4*/ 	.byte	0x03, 0x19
        /*02b6*/ 	.short	0x0470


	//----- nvinfo : EIATTR_PARAM_CBANK
	.align		4
        /*02b8*/ 	.byte	0x04, 0x0a
        /*02ba*/ 	.short	(.L_43 - .L_42)
	.align		4
.L_42:
        /*02bc*/ 	.word	index@(.nv.constant0._ZN7cutlass13device_kernelINS_4gemm6kernel13GemmUniversalIN4cute5tupleIJiiiiEEENS1_10collective13CollectiveMmaINS1_34MainloopSm90TmaGmmaWarpSpecializedILi5ENS5_IJNS4_1CILi1EEESB_SB_EEENS1_35KernelTmaWarpSpecializedCooperativeEEENS5_IJNSA_ILi256EEENSA_ILi96EEENSA_ILi64EEEEEENS_6half_tENS5_IJlSB_lEEESJ_SK_NS4_8TiledMMAINS4_8MMA_AtomIJNS4_4SM904GMMA25MMA_64x96x16_F32F16F16_SSILNSO_5MajorE0ELSQ_0ELNSO_7ScaleInE1ELSR_1EEEEEENS4_6LayoutINS5_IJNSA_ILi2EEESB_SB_EEENS5_IJSB_NSA_ILi0EEESX_EEEEENS5_IJNS4_10UnderscoreES10_S10_EEEEENS4_13SM90_TMA_LOADENS4_14ComposedLayoutINS4_7SwizzleILi3ELi4ELi3EEENS4_18smem_ptr_flag_bitsILi16EEENSU_INS5_IJNSA_ILi8EEESH_EEENS5_IJSH_SB_EEEEEEEvNS4_8identityES13_S1D_vS1E_EENS_8epilogue10collective6detail29Sm90TmaWarpSpecializedAdapterINS1H_15DefaultEpilogueISJ_SK_SK_NS1G_6thread17LinearCombinationISJ_Li1EffLNS1L_9ScaleType4KindE0ELNS_15FloatRoundStyleE2ESJ_EENS1_15EpilogueDefaultEEEEEvvEEEEvNT_6ParamsE)
        /*02c0*/ 	.short	0x0210
        /*02c2*/ 	.short	0x0470


	//----- nvinfo : EIATTR_SW_WAR
	.align		4
.L_43:
        /*02c4*/ 	.byte	0x04, 0x36
        /*02c6*/ 	.short	(.L_45 - .L_44)
.L_44:
        /*02c8*/ 	.word	0x00000008
.L_45:


//--------------------- .nv.callgraph             --------------------------
	.section	.nv.callgraph,"",@"SHT_CUDA_CALLGRAPH"
	.align	4
	.sectionentsize	8
	.align		4
        /*0000*/ 	.word	0x00000000
	.align		4
        /*0004*/ 	.word	0xffffffff
	.align		4
        /*0008*/ 	.word	index@(_ZN7cutlass13device_kernelINS_4gemm6kernel13GemmUniversalIN4cute5tupleIJiiiiEEENS1_10collective13CollectiveMmaINS1_34MainloopSm90TmaGmmaWarpSpecializedILi5ENS5_IJNS4_1CILi1EEESB_SB_EEENS1_35KernelTmaWarpSpecializedCooperativeEEENS5_IJNSA_ILi256EEENSA_ILi96EEENSA_ILi64EEEEEENS_6half_tENS5_IJlSB_lEEESJ_SK_NS4_8TiledMMAINS4_8MMA_AtomIJNS4_4SM904GMMA25MMA_64x96x16_F32F16F16_SSILNSO_5MajorE0ELSQ_0ELNSO_7ScaleInE1ELSR_1EEEEEENS4_6LayoutINS5_IJNSA_ILi2EEESB_SB_EEENS5_IJSB_NSA_ILi0EEESX_EEEEENS5_IJNS4_10UnderscoreES10_S10_EEEEENS4_13SM90_TMA_LOADENS4_14ComposedLayoutINS4_7SwizzleILi3ELi4ELi3EEENS4_18smem_ptr_flag_bitsILi16EEENSU_INS5_IJNSA_ILi8EEESH_EEENS5_IJSH_SB_EEEEEEEvNS4_8identityES13_S1D_vS1E_EENS_8epilogue10collective6detail29Sm90TmaWarpSpecializedAdapterINS1H_15DefaultEpilogueISJ_SK_SK_NS1G_6thread17LinearCombinationISJ_Li1EffLNS1L_9ScaleType4KindE0ELNS_15FloatRoundStyleE2ESJ_EENS1_15EpilogueDefaultEEEEEvvEEEEvNT_6ParamsE)
	.align		4
        /*000c*/ 	.word	index@(__assertfail)
	.align		4
        /*0010*/ 	.word	0x00000000
	.align		4
        /*0014*/ 	.word	0xfffffffe
	.align		4
        /*0018*/ 	.word	0x00000000
	.align		4
        /*001c*/ 	.word	0xfffffffd
	.align		4
        /*0020*/ 	.word	0x00000000
	.align		4
        /*0024*/ 	.word	0xfffffffc


//--------------------- .nv.constant4             --------------------------
	.section	.nv.constant4,"a",@progbits
	.align	8
	.align		8
.nv.constant4:
        /*0000*/ 	.dword	__assertfail
	.align		8
        /*0008*/ 	.dword	__unnamed_1
	.align		8
        /*0010*/ 	.dword	_ZN39_INTERNAL_a9be440a_4_k_cu_3d74430f_72744cuda3std3__45__cpo5beginE
	.align		8
        /*0018*/ 	.dword	_ZN39_INTERNAL_a9be440a_4_k_cu_3d74430f_72744cuda3std3__45__cpo3endE
	.align		8
        /*0020*/ 	.dword	_ZN39_INTERNAL_a9be440a_4_k_cu_3d74430f_72744cuda3std3__45__cpo6cbeginE
	.align		8
        /*0028*/ 	.dword	_ZN39_INTERNAL_a9be440a_4_k_cu_3d74430f_72744cuda3std3__45__cpo4cendE
	.align		8
        /*0030*/ 	.dword	_ZN39_INTERNAL_a9be440a_4_k_cu_3d74430f_72744cuda3std3__441_GLOBAL__N__a9be440a_4_k_cu_3d74430f_72746ignoreE
	.align		8
        /*0038*/ 	.dword	_ZN39_INTERNAL_a9be440a_4_k_cu_3d74430f_72744cuda3std3__419piecewise_constructE
	.align		8
        /*0040*/ 	.dword	_ZN39_INTERNAL_a9be440a_4_k_cu_3d74430f_72744cuda3std3__48in_placeE
	.align		8
        /*0048*/ 	.dword	_ZN39_INTERNAL_a9be440a_4_k_cu_3d74430f_72744cuda3std6ranges3__45__cpo4swapE
	.align		8
        /*0050*/ 	.dword	_ZN39_INTERNAL_a9be440a_4_k_cu_3d74430f_72744cuda3std6ranges3__45__cpo9iter_moveE
	.align		8
        /*0058*/ 	.dword	_ZN39_INTERNAL_a9be440a_4_k_cu_3d74430f_72744cute7productE
	.align		8
        /*0060*/ 	.dword	_ZN39_INTERNAL_a9be440a_4_k_cu_3d74430f_72744cute1_E
	.align		8
        /*0068*/ 	.dword	$str$22
	.align		8
        /*0070*/ 	.dword	$str$23


//--------------------- .text._ZN7cutlass13device_kernelINS_4gemm6kernel13GemmUniversalIN4cute5tupleIJiiiiEEENS1_10collective13CollectiveMmaINS1_34MainloopSm90TmaGmmaWarpSpecializedILi5ENS5_IJNS4_1CILi1EEESB_SB_EEENS1_35KernelTmaWarpSpecializedCooperativeEEENS5_IJNSA_ILi256EEENSA_ILi96EEENSA_ILi64EEEEEENS_6half_tENS5_IJlSB_lEEESJ_SK_NS4_8TiledMMAINS4_8MMA_AtomIJNS4_4SM904GMMA25MMA_64x96x16_F32F16F16_SSILNSO_5MajorE0ELSQ_0ELNSO_7ScaleInE1ELSR_1EEEEEENS4_6LayoutINS5_IJNSA_ILi2EEESB_SB_EEENS5_IJSB_NSA_ILi0EEESX_EEEEENS5_IJNS4_10UnderscoreES10_S10_EEEEENS4_13SM90_TMA_LOADENS4_14ComposedLayoutINS4_7SwizzleILi3ELi4ELi3EEENS4_18smem_ptr_flag_bitsILi16EEENSU_INS5_IJNSA_ILi8EEESH_EEENS5_IJSH_SB_EEEEEEEvNS4_8identityES13_S1D_vS1E_EENS_8epilogue10collective6detail29Sm90TmaWarpSpecializedAdapterINS1H_15DefaultEpilogueISJ_SK_SK_NS1G_6thread17LinearCombinationISJ_Li1EffLNS1L_9ScaleType4KindE0ELNS_15FloatRoundStyleE2ESJ_EENS1_15EpilogueDefaultEEEEEvvEEEEvNT_6ParamsE --------------------------
	.section	.text._ZN7cutlass13device_kernelINS_4gemm6kernel13GemmUniversalIN4cute5tupleIJiiiiEEENS1_10collective13CollectiveMmaINS1_34MainloopSm90TmaGmmaWarpSpecializedILi5ENS5_IJNS4_1CILi1EEESB_SB_EEENS1_35KernelTmaWarpSpecializedCooperativeEEENS5_IJNSA_ILi256EEENSA_ILi96EEENSA_ILi64EEEEEENS_6half_tENS5_IJlSB_lEEESJ_SK_NS4_8TiledMMAINS4_8MMA_AtomIJNS4_4SM904GMMA25MMA_64x96x16_F32F16F16_SSILNSO_5MajorE0ELSQ_0ELNSO_7ScaleInE1ELSR_1EEEEEENS4_6LayoutINS5_IJNSA_ILi2EEESB_SB_EEENS5_IJSB_NSA_ILi0EEESX_EEEEENS5_IJNS4_10UnderscoreES10_S10_EEEEENS4_13SM90_TMA_LOADENS4_14ComposedLayoutINS4_7SwizzleILi3ELi4ELi3EEENS4_18smem_ptr_flag_bitsILi16EEENSU_INS5_IJNSA_ILi8EEESH_EEENS5_IJSH_SB_EEEEEEEvNS4_8identityES13_S1D_vS1E_EENS_8epilogue10collective6detail29Sm90TmaWarpSpecializedAdapterINS1H_15DefaultEpilogueISJ_SK_SK_NS1G_6thread17LinearCombinationISJ_Li1EffLNS1L_9ScaleType4KindE0ELNS_15FloatRoundStyleE2ESJ_EENS1_15EpilogueDefaultEEEEEvvEEEEvNT_6ParamsE,"ax",@progbits
	.align	128
.text._ZN7cutlass13device_kernelINS_4gemm6kernel13GemmUniversalIN4cute5tupleIJiiiiEEENS1_10collective13CollectiveMmaINS1_34MainloopSm90TmaGmmaWarpSpecializedILi5ENS5_IJNS4_1CILi1EEESB_SB_EEENS1_35KernelTmaWarpSpecializedCooperativeEEENS5_IJNSA_ILi256EEENSA_ILi96EEENSA_ILi64EEEEEENS_6half_tENS5_IJlSB_lEEESJ_SK_NS4_8TiledMMAINS4_8MMA_AtomIJNS4_4SM904GMMA25MMA_64x96x16_F32F16F16_SSILNSO_5MajorE0ELSQ_0ELNSO_7ScaleInE1ELSR_1EEEEEENS4_6LayoutINS5_IJNSA_ILi2EEESB_SB_EEENS5_IJSB_NSA_ILi0EEESX_EEEEENS5_IJNS4_10UnderscoreES10_S10_EEEEENS4_13SM90_TMA_LOADENS4_14ComposedLayoutINS4_7SwizzleILi3ELi4ELi3EEENS4_18smem_ptr_flag_bitsILi16EEENSU_INS5_IJNSA_ILi8EEESH_EEENS5_IJSH_SB_EEEEEEEvNS4_8identityES13_S1D_vS1E_EENS_8epilogue10collective6detail29Sm90TmaWarpSpecializedAdapterINS1H_15DefaultEpilogueISJ_SK_SK_NS1G_6thread17LinearCombinationISJ_Li1EffLNS1L_9ScaleType4KindE0ELNS_15FloatRoundStyleE2ESJ_EENS1_15EpilogueDefaultEEEEEvvEEEEvNT_6ParamsE:
        .type           _ZN7cutlass13device_kernelINS_4gemm6kernel13GemmUniversalIN4cute5tupleIJiiiiEEENS1_10collective13CollectiveMmaINS1_34MainloopSm90TmaGmmaWarpSpecializedILi5ENS5_IJNS4_1CILi1EEESB_SB_EEENS1_35KernelTmaWarpSpecializedCooperativeEEENS5_IJNSA_ILi256EEENSA_ILi96EEENSA_ILi64EEEEEENS_6half_tENS5_IJlSB_lEEESJ_SK_NS4_8TiledMMAINS4_8MMA_AtomIJNS4_4SM904GMMA25MMA_64x96x16_F32F16F16_SSILNSO_5MajorE0ELSQ_0ELNSO_7ScaleInE1ELSR_1EEEEEENS4_6LayoutINS5_IJNSA_ILi2EEESB_SB_EEENS5_IJSB_NSA_ILi0EEESX_EEEEENS5_IJNS4_10UnderscoreES10_S10_EEEEENS4_13SM90_TMA_LOADENS4_14ComposedLayoutINS4_7SwizzleILi3ELi4ELi3EEENS4_18smem_ptr_flag_bitsILi16EEENSU_INS5_IJNSA_ILi8EEESH_EEENS5_IJSH_SB_EEEEEEEvNS4_8identityES13_S1D_vS1E_EENS_8epilogue10collective6detail29Sm90TmaWarpSpecializedAdapterINS1H_15DefaultEpilogueISJ_SK_SK_NS1G_6thread17LinearCombinationISJ_Li1EffLNS1L_9ScaleType4KindE0ELNS_15FloatRoundStyleE2ESJ_EENS1_15EpilogueDefaultEEEEEvvEEEEvNT_6ParamsE,@function
        .size           _ZN7cutlass13device_kernelINS_4gemm6kernel13GemmUniversalIN4cute5tupleIJiiiiEEENS1_10collective13CollectiveMmaINS1_34MainloopSm90TmaGmmaWarpSpecializedILi5ENS5_IJNS4_1CILi1EEESB_SB_EEENS1_35KernelTmaWarpSpecializedCooperativeEEENS5_IJNSA_ILi256EEENSA_ILi96EEENSA_ILi64EEEEEENS_6half_tENS5_IJlSB_lEEESJ_SK_NS4_8TiledMMAINS4_8MMA_AtomIJNS4_4SM904GMMA25MMA_64x96x16_F32F16F16_SSILNSO_5MajorE0ELSQ_0ELNSO_7ScaleInE1ELSR_1EEEEEENS4_6LayoutINS5_IJNSA_ILi2EEESB_SB_EEENS5_IJSB_NSA_ILi0EEESX_EEEEENS5_IJNS4_10UnderscoreES10_S10_EEEEENS4_13SM90_TMA_LOADENS4_14ComposedLayoutINS4_7SwizzleILi3ELi4ELi3EEENS4_18smem_ptr_flag_bitsILi16EEENSU_INS5_IJNSA_ILi8EEESH_EEENS5_IJSH_SB_EEEEEEEvNS4_8identityES13_S1D_vS1E_EENS_8epilogue10collective6detail29Sm90TmaWarpSpecializedAdapterINS1H_15DefaultEpilogueISJ_SK_SK_NS1G_6thread17LinearCombinationISJ_Li1EffLNS1L_9ScaleType4KindE0ELNS_15FloatRoundStyleE2ESJ_EENS1_15EpilogueDefaultEEEEEvvEEEEvNT_6ParamsE,(.L_x_260 - _ZN7cutlass13device_kernelINS_4gemm6kernel13GemmUniversalIN4cute5tupleIJiiiiEEENS1_10collective13CollectiveMmaINS1_34MainloopSm90TmaGmmaWarpSpecializedILi5ENS5_IJNS4_1CILi1EEESB_SB_EEENS1_35KernelTmaWarpSpecializedCooperativeEEENS5_IJNSA_ILi256EEENSA_ILi96EEENSA_ILi64EEEEEENS_6half_tENS5_IJlSB_lEEESJ_SK_NS4_8TiledMMAINS4_8MMA_AtomIJNS4_4SM904GMMA25MMA_64x96x16_F32F16F16_SSILNSO_5MajorE0ELSQ_0ELNSO_7ScaleInE1ELSR_1EEEEEENS4_6LayoutINS5_IJNSA_ILi2EEESB_SB_EEENS5_IJSB_NSA_ILi0EEESX_EEEEENS5_IJNS4_10UnderscoreES10_S10_EEEEENS4_13SM90_TMA_LOADENS4_14ComposedLayoutINS4_7SwizzleILi3ELi4ELi3EEENS4_18smem_ptr_flag_bitsILi16EEENSU_INS5_IJNSA_ILi8EEESH_EEENS5_IJSH_SB_EEEEEEEvNS4_8identityES13_S1D_vS1E_EENS_8epilogue10collective6detail29Sm90TmaWarpSpecializedAdapterINS1H_15DefaultEpilogueISJ_SK_SK_NS1G_6thread17LinearCombinationISJ_Li1EffLNS1L_9ScaleType4KindE0ELNS_15FloatRoundStyleE2ESJ_EENS1_15EpilogueDefaultEEEEEvvEEEEvNT_6ParamsE)
        .other          _ZN7cutlass13device_kernelINS_4gemm6kernel13GemmUniversalIN4cute5tupleIJiiiiEEENS1_10collective13CollectiveMmaINS1_34MainloopSm90TmaGmmaWarpSpecializedILi5ENS5_IJNS4_1CILi1EEESB_SB_EEENS1_35KernelTmaWarpSpecializedCooperativeEEENS5_IJNSA_ILi256EEENSA_ILi96EEENSA_ILi64EEEEEENS_6half_tENS5_IJlSB_lEEESJ_SK_NS4_8TiledMMAINS4_8MMA_AtomIJNS4_4SM904GMMA25MMA_64x96x16_F32F16F16_SSILNSO_5MajorE0ELSQ_0ELNSO_7ScaleInE1ELSR_1EEEEEENS4_6LayoutINS5_IJNSA_ILi2EEESB_SB_EEENS5_IJSB_NSA_ILi0EEESX_EEEEENS5_IJNS4_10UnderscoreES10_S10_EEEEENS4_13SM90_TMA_LOADENS4_14ComposedLayoutINS4_7SwizzleILi3ELi4ELi3EEENS4_18smem_ptr_flag_bitsILi16EEENSU_INS5_IJNSA_ILi8EEESH_EEENS5_IJSH_SB_EEEEEEEvNS4_8identityES13_S1D_vS1E_EENS_8epilogue10collective6detail29Sm90TmaWarpSpecializedAdapterINS1H_15DefaultEpilogueISJ_SK_SK_NS1G_6thread17LinearCombinationISJ_Li1EffLNS1L_9ScaleType4KindE0ELNS_15FloatRoundStyleE2ESJ_EENS1_15EpilogueDefaultEEEEEvvEEEEvNT_6ParamsE,@"STO_CUDA_ENTRY STV_DEFAULT"
_ZN7cutlass13device_kernelINS_4gemm6kernel13GemmUniversalIN4cute5tupleIJiiiiEEENS1_10collective13CollectiveMmaINS1_34MainloopSm90TmaGmmaWarpSpecializedILi5ENS5_IJNS4_1CILi1EEESB_SB_EEENS1_35KernelTmaWarpSpecializedCooperativeEEENS5_IJNSA_ILi256EEENSA_ILi96EEENSA_ILi64EEEEEENS_6half_tENS5_IJlSB_lEEESJ_SK_NS4_8TiledMMAINS4_8MMA_AtomIJNS4_4SM904GMMA25MMA_64x96x16_F32F16F16_SSILNSO_5MajorE0ELSQ_0ELNSO_7ScaleInE1ELSR_1EEEEEENS4_6LayoutINS5_IJNSA_ILi2EEESB_SB_EEENS5_IJSB_NSA_ILi0EEESX_EEEEENS5_IJNS4_10UnderscoreES10_S10_EEEEENS4_13SM90_TMA_LOADENS4_14ComposedLayoutINS4_7SwizzleILi3ELi4ELi3EEENS4_18smem_ptr_flag_bitsILi16EEENSU_INS5_IJNSA_ILi8EEESH_EEENS5_IJSH_SB_EEEEEEEvNS4_8identityES13_S1D_vS1E_EENS_8epilogue10collective6detail29Sm90TmaWarpSpecializedAdapterINS1H_15DefaultEpilogueISJ_SK_SK_NS1G_6thread17LinearCombinationISJ_Li1EffLNS1L_9ScaleType4KindE0ELNS_15FloatRoundStyleE2ESJ_EENS1_15EpilogueDefaultEEEEEvvEEEEvNT_6ParamsE:
[----:B------:R-:W0:Y:S01]  /*0000*/  LDC R1, c[0x0][0x28] ;  /* 0x00000a00ff017b82 */ /* 0x000e220000000800 */
[----:B------:R-:W1:Y:S01]  /*0010*/  S2R R3, SR_TID.X ;  /* 0x0000000000037919 */ /* 0x000e620000002100 */
[----:B------:R-:W-:Y:S01]  /*0020*/  ELECT P0, URZ, PT ;  /* 0x00000000003f782f */ /* 0x000fe20003800000 */
[----:B------:R-:W-:Y:S01]  /*0030*/  BSSY B0, `(.L_x_0) ;  /* 0x000000f000007945 */ /* 0x000fe20003800000 */
[--C-:B-1----:R-:W-:Y:S02]  /*0040*/  SHF.R.U32.HI R0, RZ, 0x5, R3.reuse ;  /* 0x00000005ff007819 */ /* 0x102fe40000011603 */
[----:B------:R-:W-:-:S03]  /*0050*/  SHF.R.U32.HI R14, RZ, 0x7, R3 ;  /* 0x00000007ff0e7819 */ /* 0x000fc60000011603 */
[----:B------:R-:W1:Y:S04]  /*0060*/  SHFL.IDX PT, R4, R0, RZ, 0x1f ;  /* 0x00001fff00047589 */ /* 0x000e6800000e0000 */
[----:B------:R2:W3:Y:S01]  /*0070*/  SHFL.IDX PT, R10, R14, RZ, 0x1f ;  /* 0x00001fff0e0a7589 */ /* 0x0004e200000e0000 */
[----:B-1----:R-:W-:-:S13]  /*0080*/  ISETP.NE.OR P0, PT, R4, RZ, !P0 ;  /* 0x000000ff0400720c */ /* 0x002fda0004705670 */
[----:B0-23--:R-:W-:Y:S05]  /*0090*/  @P0 BRA `(.L_x_1) ;  /* 0x0000000000200947 */ /* 0x00dfea0003800000 */
[----:B------:R-:W-:Y:S02]  /*00a0*/  ULDC.64 UR4, c[0x0][0x198] ;  /* 0x0000660000047ab9 */ /* 0x000fe40000000a00 */
[----:B------:R-:W-:Y:S02]  /*00b0*/  UIADD3 UR6, UP0, UR4, 0xf0, URZ ;  /* 0x000000f004067890 */ /* 0x000fe4000ff1e03f */
[----:B------:R-:W-:Y:S02]  /*00c0*/  UIADD3 UR4, UP1, UR4, 0x1f0, URZ ;  /* 0x000001f004047890 */ /* 0x000fe4000ff3e03f */
[----:B------:R-:W-:Y:S02]  /*00d0*/  UIADD3.X UR7, URZ, UR5, URZ, UP0, !UPT ;  /* 0x000000053f077290 */ /* 0x000fe400087fe43f */
[----:B------:R-:W-:-:S07]  /*00e0*/  UIADD3.X UR5, URZ, UR5, URZ, UP1, !UPT ;  /* 0x000000053f057290 */ /* 0x000fce0008ffe43f */
[----:B------:R0:W-:Y:S02]  /*00f0*/  UTMACCTL.PF [UR6] ;  /* 0x00000000060079b9 */ /* 0x0001e40008040000 */
[----:B------:R0:W-:Y:S02]  /*0100*/  UTMACCTL.PF [UR4] ;  /* 0x00000000040079b9 */ /* 0x0001e40008040000 */
[----:B0-----:R-:W-:Y:S01]  /*0110*/  NOP ;  /* 0x0000000000007918 */ /* 0x001fe20000000000 */
.L_x_1:
[----:B------:R-:W-:Y:S05]  /*0120*/  BSYNC B0 ;  /* 0x0000000000007941 */ /* 0x000fea0003800000 */
.L_x_0:
[----:B------:R-:W0:Y:S02]  /*0130*/  SHFL.IDX PT, R2, R0, RZ, 0x1f ;  /* 0x00001fff00027589 */ /* 0x000e2400000e0000 */
[----:B0-----:R-:W-:-:S13]  /*0140*/  ISETP.NE.AND P0, PT, R2, RZ, PT ;  /* 0x000000ff0200720c */ /* 0x001fda0003f05270 */
[----:B------:R-:W-:Y:S05]  /*0150*/  @P0 BRA `(.L_x_2) ;  /* 0x0000000000600947 */ /* 0x000fea0003800000 */
[----:B------:R-:W0:Y:S01]  /*0160*/  S2UR UR8, SR_CgaCtaId ;  /* 0x00000000000879c3 */ /* 0x000e220000008800 */
[----:B------:R-:W-:Y:S01]  /*0170*/  UMOV UR4, 0x400 ;  /* 0x0000040000047882 */ /* 0x000fe20000000000 */
[----:B------:R-:W-:Y:S01]  /*0180*/  UMOV UR5, 0x1 ;  /* 0x0000000100057882 */ /* 0x000fe20000000000 */
[----:B------:R-:W-:Y:S01]  /*0190*/  UMOV UR6, 0x100 ;  /* 0x0000010000067882 */ /* 0x000fe20000000000 */
[----:B------:R-:W-:Y:S01]  /*01a0*/  ELECT P0, URZ, PT ;  /* 0x00000000003f782f */ /* 0x000fe20003800000 */
[----:B------:R-:W-:-:S04]  /*01b0*/  UIADD3 UR6, -UR6, 0x100000, URZ ;  /* 0x0010000006067890 */ /* 0x000fc8000fffe13f */
[----:B------:R-:W-:Y:S02]  /*01c0*/  USHF.L.U32 UR7, UR6, 0xb, URZ ;  /* 0x0000000b06077899 */ /* 0x000fe4000800063f */
[----:B------:R-:W-:Y:S02]  /*01d0*/  USHF.L.U32 UR6, UR6, 0x1, URZ ;  /* 0x0000000106067899 */ /* 0x000fe4000800063f */
[----:B0-----:R-:W-:Y:S02]  /*01e0*/  ULEA UR8, UR8, UR4, 0x18 ;  /* 0x0000000408087291 */ /* 0x001fe4000f8ec03f */
[----:B------:R-:W-:-:S04]  /*01f0*/  UIADD3 UR4, -UR5, 0x100000, URZ ;  /* 0x0010000005047890 */ /* 0x000fc8000fffe13f */
[----:B------:R-:W-:Y:S02]  /*0200*/  USHF.L.U32 UR5, UR4, 0xb, URZ ;  /* 0x0000000b04057899 */ /* 0x000fe4000800063f */
[----:B------:R-:W-:Y:S01]  /*0210*/  USHF.L.U32 UR4, UR4, 0x1, URZ ;  /* 0x0000000104047899 */ /* 0x000fe2000800063f */
[----:B------:R-:W0:Y:S11]  /*0220*/  FENCE.VIEW.ASYNC.S ;  /* 0x00000000000073c6 */ /* 0x000e360000000000 */
[----:B0-----:R0:W1:Y:S01]  /*0230*/  SYNCS.EXCH.64 URZ, [UR8], UR4 ;  /* 0x00000004083f75b2 */ /* 0x0010620008000100 */
[----:B------:R0:W2:Y:S01]  /*0240*/  SYNCS.EXCH.64 URZ, [UR8+0x28], UR6 ;  /* 0x00002806083f75b2 */ /* 0x0000a20008000100 */
[----:B------:R0:W3:Y:S01]  /*0250*/  SYNCS.EXCH.64 URZ, [UR8+0x8], UR4 ;  /* 0x00000804083f75b2 */ /* 0x0000e20008000100 */
[----:B------:R0:W4:Y:S01]  /*0260*/  SYNCS.EXCH.64 URZ, [UR8+0x30], UR6 ;  /* 0x00003006083f75b2 */ /* 0x0001220008000100 */
[----:B------:R0:W0:Y:S01]  /*0270*/  SYNCS.EXCH.64 URZ, [UR8+0x10], UR4 ;  /* 0x00001004083f75b2 */ /* 0x0000220008000100 */
[----:B------:R0:W0:Y:S01]  /*0280*/  SYNCS.EXCH.64 URZ, [UR8+0x38], UR6 ;  /* 0x00003806083f75b2 */ /* 0x0000220008000100 */
[----:B------:R0:W0:Y:S01]  /*0290*/  SYNCS.EXCH.64 URZ, [UR8+0x18], UR4 ;  /* 0x00001804083f75b2 */ /* 0x0000220008000100 */
[----:B------:R0:W0:Y:S01]  /*02a0*/  SYNCS.EXCH.64 URZ, [UR8+0x40], UR6 ;  /* 0x00004006083f75b2 */ /* 0x0000220008000100 */
[----:B------:R0:W0:Y:S01]  /*02b0*/  SYNCS.EXCH.64 URZ, [UR8+0x20], UR4 ;  /* 0x00002004083f75b2 */ /* 0x0000220008000100 */
[----:B------:R0:W0:Y:S01]  /*02c0*/  SYNCS.EXCH.64 URZ, [UR8+0x48], UR6 ;  /* 0x00004806083f75b2 */ /* 0x0000220008000100 */
[----:B------:R-:W-:Y:S01]  /*02d0*/  NOP ;  /* 0x0000000000007918 */ /* 0x000fe20000000000 */
.L_x_2:
[----:B------:R-:W5:Y:S01]  /*02e0*/  SHFL.IDX PT, R0, R0, RZ, 0x1f ;  /* 0x00001fff00007589 */ /* 0x000f6200000e0000 */
[----:B------:R-:W-:Y:S01]  /*02f0*/  ELECT P0, URZ, PT ;  /* 0x00000000003f782f */ /* 0x000fe20003800000 */
[----:B------:R-:W1:Y:S01]  /*0300*/  LDC R2, c[0x0][0x65c] ;  /* 0x00019700ff027b82 */ /* 0x000e620000000800 */
[----:B------:R-:W-:Y:S01]  /*0310*/  SHF.R.S32.HI R7, RZ, 0x1f, R4 ;  /* 0x0000001fff077819 */ /* 0x000fe20000011404 */
[----:B------:R-:W2:Y:S01]  /*0320*/  S2R R5, SR_CTAID.Y ;  /* 0x0000000000057919 */ /* 0x000ea20000002600 */
[----:B0-----:R-:W-:Y:S01]  /*0330*/  UMOV UR4, 0x20 ;  /* 0x0000002000047882 */ /* 0x001fe20000000000 */
[----:B------:R-:W-:Y:S01]  /*0340*/  NOP ;  /* 0x0000000000007918 */ /* 0x000fe20000000000 */
[----:B------:R-:W-:Y:S01]  /*0350*/  LEA.HI R7, R7, R4, RZ, 0x2 ;  /* 0x0000000407077211 */ /* 0x000fe200078f10ff */
[----:B------:R-:W0:Y:S01]  /*0360*/  S2R R6, SR_CTAID.X ;  /* 0x0000000000067919 */ /* 0x000e220000002500 */
[----:B------:R-:W-:Y:S01]  /*0370*/  ISETP.NE.AND P2, PT, R10, RZ, PT ;  /* 0x000000ff0a00720c */ /* 0x000fe20003f45270 */
[----:B------:R-:W-:Y:S01]  /*0380*/  NOP ;  /* 0x0000000000007918 */ /* 0x000fe20000000000 */
[----:B------:R-:W-:-:S02]  /*0390*/  LOP3.LUT R7, R7, 0xfffffffc, RZ, 0xc0, !PT ;  /* 0xfffffffc07077812 */ /* 0x000fc400078ec0ff */
[----:B-----5:R-:W-:Y:S02]  /*03a0*/  ISETP.NE.OR P0, PT, R0, RZ, !P0 ;  /* 0x000000ff0000720c */ /* 0x020fe40004705670 */
[----:B-1----:R-:W-:-:S04]  /*03b0*/  ISETP.NE.AND P3, PT, R2, 0x1, PT ;  /* 0x000000010200780c */ /* 0x002fc80003f65270 */
[----:B------:R-:W-:Y:S01]  /*03c0*/  P2R R0, PR, RZ, 0x8 ;  /* 0x00000008ff007803 */ /* 0x000fe20000000000 */
[----:B------:R-:W-:Y:S01]  /*03d0*/  IMAD.IADD R0, R4, 0x1, -R7 ;  /* 0x0000000104007824 */ /* 0x000fe200078e0a07 */
[----:B------:R-:W-:Y:S01]  /*03e0*/  LOP3.LUT R4, R3, 0x7f, RZ, 0xc0, !PT ;  /* 0x0000007f03047812 */ /* 0x000fe200078ec0ff */
[----:B------:R-:W-:-:S03]  /*03f0*/  IMAD.MOV.U32 R7, RZ, RZ, RZ ;  /* 0x000000ffff077224 */ /* 0x000fc600078e00ff */
[----:B------:R-:W-:Y:S01]  /*0400*/  ISETP.NE.AND P1, PT, R0, 0x3, PT ;  /* 0x000000030000780c */ /* 0x000fe20003f25270 */
[----:B------:R-:W-:Y:S01]  /*0410*/  VOTEU.ALL UP0, P0 ;  /* 0x00000000003f7886 */ /* 0x000fe20000000000 */
[----:B------:R-:W-:Y:S01]  /*0420*/  VOTEU.ALL UP1, P0 ;  /* 0x00000000003f7886 */ /* 0x000fe20000020000 */
[----:B------:R-:W0:Y:S01]  /*0430*/  @P3 LDC R17, c[0x0][0x10] ;  /* 0x00000400ff113b82 */ /* 0x000e220000000800 */
[----:B--2---:R-:W-:Y:S02]  /*0440*/  @P3 IMAD.MOV.U32 R8, RZ, RZ, R5 ;  /* 0x000000ffff083224 */ /* 0x004fe400078e0005 */
[----:B------:R-:W-:Y:S01]  /*0450*/  @!UP0 UMOV UR6, 0x400 ;  /* 0x0000040000068882 */ /* 0x000fe20000000000 */
[----:B------:R-:W-:-:S04]  /*0460*/  @!UP0 UIADD3 UR4, -UR4, 0x100000, URZ ;  /* 0x0010000004048890 */ /* 0x000fc8000fffe13f */
[----:B------:R-:W-:Y:S02]  /*0470*/  @!UP0 USHF.L.U32 UR5, UR4, 0xb, URZ ;  /* 0x0000000b04058899 */ /* 0x000fe4000800063f */
[----:B------:R-:W-:Y:S01]  /*0480*/  @!UP0 USHF.L.U32 UR4, UR4, 0x1, URZ ;  /* 0x0000000104048899 */ /* 0x000fe2000800063f */
[----:B------:R-:W-:Y:S01]  /*0490*/  @P3 IMAD.MOV.U32 R9, RZ, RZ, RZ ;  /* 0x000000ffff093224 */ /* 0x000fe200078e00ff */
[----:B------:R-:W1:Y:S08]  /*04a0*/  @!UP0 S2UR UR7, SR_CgaCtaId ;  /* 0x00000000000789c3 */ /* 0x000e700000008800 */
[----:B------:R-:W2:Y:S01]  /*04b0*/  @!P3 LDC R11, c[0x0][0xc] ;  /* 0x00000300ff0bbb82 */ /* 0x000ea20000000800 */
[----:B0-----:R-:W-:Y:S01]  /*04c0*/  @P3 IMAD.WIDE.U32 R16, R6, R17, R8 ;  /* 0x0000001106103225 */ /* 0x001fe200078e0008 */
[----:B-1----:R-:W-:Y:S01]  /*04d0*/  @!UP0 ULEA UR8, UR7, UR6, 0x18 ;  /* 0x0000000607088291 */ /* 0x002fe2000f8ec03f */
[----:B------:R-:W-:-:S02]  /*04e0*/  VOTEU.ALL UP0, P0 ;  /* 0x00000000003f7886 */ /* 0x000fc40000000000 */
[----:B------:R-:W-:Y:S01]  /*04f0*/  ULDC UR6, c[0x0][0xc] ;  /* 0x0000030000067ab9 */ /* 0x000fe20000000800 */
[----:B------:R-:W-:Y:S01]  /*0500*/  ISETP.EQ.OR P0, PT, R0, RZ, !P1 ;  /* 0x000000ff0000720c */ /* 0x000fe20004f02670 */
[----:B------:R-:W-:-:S03]  /*0510*/  ULDC UR7, c[0x0][0x10] ;  /* 0x0000040000077ab9 */ /* 0x000fc60000000800 */
[C---:B------:R-:W-:Y:S01]  /*0520*/  ISETP.EQ.AND P0, PT, R10.reuse, RZ, P0 ;  /* 0x000000ff0a00720c */ /* 0x040fe20000702270 */
[----:B------:R-:W-:Y:S02]  /*0530*/  VIADD R10, R10, 0xffffffff ;  /* 0xffffffff0a0a7836 */ /* 0x000fe40000000000 */
[----:B--2---:R-:W-:Y:S01]  /*0540*/  @!P3 IMAD.WIDE.U32 R8, R11, R5, R6 ;  /* 0x000000050b08b225 */ /* 0x004fe200078e0006 */
[----:B------:R-:W0:Y:S02]  /*0550*/  FENCE.VIEW.ASYNC.S ;  /* 0x00000000000073c6 */ /* 0x000e240000000000 */
[----:B0-----:R-:W3:Y:S01]  /*0560*/  @!UP0 SYNCS.EXCH.64 URZ, [UR8+0x60], UR4 ;  /* 0x00006004083f85b2 */ /* 0x001ee20008000100 */
[----:B------:R-:W-:Y:S02]  /*0570*/  @P3 MOV R11, RZ ;  /* 0x000000ff000b3202 */ /* 0x000fe40000000f00 */
[----:B------:R-:W-:Y:S01]  /*0580*/  ISETP.GE.U32.AND P1, PT, R10, 0x2, PT ;  /* 0x000000020a00780c */ /* 0x000fe20003f26070 */
[----:B------:R-:W-:Y:S01]  /*0590*/  @!P3 IMAD.MOV.U32 R16, RZ, RZ, R8 ;  /* 0x000000ffff10b224 */ /* 0x000fe200078e0008 */
[----:B------:R-:W-:Y:S01]  /*05a0*/  SEL R18, RZ, 0x1, !P0 ;  /* 0x00000001ff127807 */ /* 0x000fe20004000000 */
[----:B------:R-:W-:-:S02]  /*05b0*/  @P3 IMAD.IADD R17, R17, 0x1, R11 ;  /* 0x0000000111113824 */ /* 0x000fc400078e020b */
[----:B------:R-:W-:Y:S01]  /*05c0*/  @!P3 IMAD.MOV.U32 R17, RZ, RZ, R9 ;  /* 0x000000ffff11b224 */ /* 0x000fe200078e0009 */
[----:B------:R-:W-:Y:S01]  /*05d0*/  SEL R18, R18, 0x2, P1 ;  /* 0x0000000212127807 */ /* 0x000fe20000800000 */
[----:B------:R0:W3:Y:S01]  /*05e0*/  @!UP1 SYNCS.EXCH.64 URZ, [UR8+0x68], UR4 ;  /* 0x00006804083f95b2 */ /* 0x0000e20008000100 */
[----:B------:R-:W-:Y:S01]  /*05f0*/  NOP ;  /* 0x0000000000007918 */ /* 0x000fe20000000000 */
[----:B0-----:R-:W-:-:S03]  /*0600*/  UIMAD.WIDE.U32 UR4, UR6, UR7, URZ ;  /* 0x00000007060472a5 */ /* 0x001fc6000f8e003f */
[----:B------:R-:W-:Y:S02]  /*0610*/  ULDC UR6, c[0x0][0x14] ;  /* 0x0000050000067ab9 */ /* 0x000fe40000000800 */
[----:B------:R-:W-:Y:S02]  /*0620*/  UIMAD.WIDE.U32 UR36, UR4, UR6, URZ ;  /* 0x00000006042472a5 */ /* 0x000fe4000f8e003f */
[----:B------:R-:W-:-:S04]  /*0630*/  UIMAD UR42, UR5, UR6, URZ ;  /* 0x00000006052a72a4 */ /* 0x000fc8000f8e023f */
[----:B------:R-:W-:Y:S01]  /*0640*/  UIADD3 UR42, UR37, UR42, URZ ;  /* 0x0000002a252a7290 */ /* 0x000fe2000fffe03f */
[----:B---34-:R-:W-:Y:S06]  /*0650*/  BAR.SYNC.DEFER_BLOCKING 0x0 ;  /* 0x0000000000007b1d */ /* 0x018fec0000010000 */
[----:B------:R-:W-:Y:S05]  /*0660*/  @!P2 BRA `(.L_x_3) ;  /* 0x0000008800d8a947 */ /* 0x000fea0003800000 */
[----:B------:R-:W-:-:S13]  /*0670*/  ISETP.GT.U32.AND P0, PT, R10, 0x1, PT ;  /* 0x000000010a00780c */ /* 0x000fda0003f04070 */
[----:B------:R-:W-:Y:S05]  /*0680*/  @P0 EXIT ;  /* 0x000000000000094d */ /* 0x000fea0003800000 */
[----:B------:R-:W-:Y:S01]  /*0690*/  ULDC.64 UR4, c[0x0][0x650] ;  /* 0x0001940000047ab9 */ /* 0x000fe20000000a00 */
[----:B------:R-:W-:Y:S01]  /*06a0*/  PRMT R0, RZ, 0x7610, R0 ;  /* 0x00007610ff007816 */ /* 0x000fe20000000000 */
[----:B------:R-:W-:Y:S01]  /*06b0*/  IMAD.MOV.U32 R132, RZ, RZ, -0x1 ;  /* 0xffffffffff847424 */ /* 0x000fe200078e00ff */
[----:B------:R-:W-:Y:S01]  /*06c0*/  ISETP.GE.U32.AND P0, PT, R16, UR4, PT ;  /* 0x0000000410007c0c */ /* 0x000fe2000bf06070 */
[----:B------:R-:W-:Y:S01]  /*06d0*/  IMAD.MOV.U32 R19, RZ, RZ, -0x1 ;  /* 0xffffffffff137424 */ /* 0x000fe200078e00ff */
[----:B------:R-:W-:Y:S02]  /*06e0*/  MOV R133, 0xffffffff ;  /* 0xffffffff00857802 */ /* 0x000fe40000000f00 */
[----:B------:R-:W-:-:S13]  /*06f0*/  ISETP.GE.U32.AND.EX P0, PT, R17, UR5, PT, P0 ;  /* 0x0000000511007c0c */ /* 0x000fda000bf06100 */
[----:B------:R-:W-:Y:S05]  /*0700*/  @P0 BRA `(.L_x_4) ;  /* 0x0000000400580947 */ /* 0x000fea0003800000 */
[----:B------:R-:W0:Y:S01]  /*0710*/  LDC.64 R20, c[0x0][0x628] ;  /* 0x00018a00ff147b82 */ /* 0x000e220000000a00 */
[----:B------:R-:W-:Y:S02]  /*0720*/  IMAD.MOV.U32 R8, RZ, RZ, R16 ;  /* 0x000000ffff087224 */ /* 0x000fe400078e0010 */
[----:B------:R-:W-:-:S05]  /*0730*/  IMAD.MOV.U32 R9, RZ, RZ, R17 ;  /* 0x000000ffff097224 */ /* 0x000fca00078e0011 */
[----:B------:R-:W1:Y:S08]  /*0740*/  LDC R0, c[0x0][0x630] ;  /* 0x00018c00ff007b82 */ /* 0x000e700000000800 */
[----:B------:R-:W2:Y:S01]  /*0750*/  LDC.64 R22, c[0x0][0x620] ;  /* 0x00018800ff167b82 */ /* 0x000ea20000000a00 */
[----:B0-----:R-:W-:-:S04]  /*0760*/  ISETP.NE.U32.AND P0, PT, R20, RZ, PT ;  /* 0x000000ff1400720c */ /* 0x001fc80003f05070 */
[----:B------:R-:W-:-:S13]  /*0770*/  ISETP.NE.AND.EX P0, PT, R21, RZ, PT, P0 ;  /* 0x000000ff1500720c */ /* 0x000fda0003f05300 */
[----:B-12---:R-:W-:Y:S05]  /*0780*/  @!P0 BRA `(.L_x_5) ;  /* 0x0000000000288947 */ /* 0x006fea0003800000 */
[----:B------:R-:W0:Y:S02]  /*0790*/  LDC R13, c[0x0][0x634] ;  /* 0x00018d00ff0d7b82 */ /* 0x000e240000000800 */
[----:B0-----:R-:W-:-:S04]  /*07a0*/  IADD3 R13, P0, R16, R13, RZ ;  /* 0x0000000d100d7210 */ /* 0x001fc80007f1e0ff */
[----:B------:R-:W-:-:S05]  /*07b0*/  IADD3.X R15, RZ, R17, RZ, P0, !PT ;  /* 0x00000011ff0f7210 */ /* 0x000fca00007fe4ff */
[----:B------:R-:W-:-:S04]  /*07c0*/  IMAD.WIDE.U32 R8, R15, R20, RZ ;  /* 0x000000140f087225 */ /* 0x000fc800078e00ff */
[----:B------:R-:W-:-:S04]  /*07d0*/  IMAD.WIDE.U32 R10, P0, R13, R21, R8 ;  /* 0x000000150d0a7225 */ /* 0x000fc80007800008 */
[----:B------:R-:W-:-:S04]  /*07e0*/  IMAD.WIDE.U32 R8, R13, R20, RZ ;  /* 0x000000140d087225 */ /* 0x000fc800078e00ff */
[----:B------:R-:W-:Y:S01]  /*07f0*/  IMAD.X R13, RZ, RZ, RZ, P0 ;  /* 0x000000ffff0d7224 */ /* 0x000fe200000e06ff */
[----:B------:R-:W-:Y:S01]  /*0800*/  IADD3 RZ, P0, R9, R10, RZ ;  /* 0x0000000a09ff7210 */ /* 0x000fe20007f1e0ff */
[----:B------:R-:W-:-:S04]  /*0810*/  IMAD.MOV.U32 R12, RZ, RZ, R11 ;  /* 0x000000ffff0c7224 */ /* 0x000fc800078e000b */
[----:B------:R-:W-:-:S08]  /*0820*/  IMAD.WIDE.U32.X R8, R15, R21, R12, P0 ;  /* 0x000000150f087225 */ /* 0x000fd000000e040c */
.L_x_5:
[-CC-:B------:R-:W-:Y:S01]  /*0830*/  SHF.R.U64 R25, R8, R0.reuse, R9.reuse ;  /* 0x0000000008197219 */ /* 0x180fe20000001209 */
[----:B------:R-:W0:Y:S01]  /*0840*/  LDC R12, c[0x0][0x618] ;  /* 0x00018600ff0c7b82 */ /* 0x000e220000000800 */
[----:B------:R-:W-:Y:S01]  /*0850*/  SHF.R.U32.HI R7, RZ, R0, R9 ;  /* 0x00000000ff077219 */ /* 0x000fe20000011609 */
[----:B------:R-:W-:Y:S01]  /*0860*/  ULDC UR4, c[0x0][0x150] ;  /* 0x0000540000047ab9 */ /* 0x000fe20000000800 */
[----:B------:R-:W-:Y:S02]  /*0870*/  IADD3 R11, P0, RZ, -R25, RZ ;  /* 0x80000019ff0b7210 */ /* 0x000fe40007f1e0ff */
[----:B------:R-:W-:-:S03]  /*0880*/  I2FP.F32.U32 R0, R6 ;  /* 0x0000000600007245 */ /* 0x000fc60000201000 */
[----:B------:R-:W1:Y:S01]  /*0890*/  LDC.64 R30, c[0x0][0x640] ;  /* 0x00019000ff1e7b82 */ /* 0x000e620000000a00 */
[----:B------:R-:W-:Y:S02]  /*08a0*/  IMAD.X R13, RZ, RZ, ~R7, P0 ;  /* 0x000000ffff0d7224 */ /* 0x000fe400000e0e07 */
[----:B------:R-:W-:Y:S01]  /*08b0*/  FMUL R0, R0, UR4 ;  /* 0x0000000400007c20 */ /* 0x000fe20008400000 */
[----:B------:R-:W-:Y:S01]  /*08c0*/  IMAD.WIDE.U32 R8, R11, R22, R16 ;  /* 0x000000160b087225 */ /* 0x000fe200078e0010 */
[----:B------:R-:W-:-:S03]  /*08d0*/  ULDC UR4, c[0x0][0x154] ;  /* 0x0000550000047ab9 */ /* 0x000fc60000000800 */
[----:B------:R-:W-:Y:S01]  /*08e0*/  IMAD R10, R13, R22, RZ ;  /* 0x000000160d0a7224 */ /* 0x000fe200078e02ff */
[----:B------:R-:W2:Y:S01]  /*08f0*/  LDC R7, c[0x0][0x144] ;  /* 0x00005100ff077b82 */ /* 0x000ea20000000800 */
[----:B------:R-:W3:Y:S02]  /*0900*/  F2I.U32.TRUNC.NTZ R0, R0 ;  /* 0x0000000000007305 */ /* 0x000ee4000020f000 */
[----:B------:R-:W-:-:S04]  /*0910*/  IMAD R11, R11, R23, R10 ;  /* 0x000000170b0b7224 */ /* 0x000fc800078e020a */
[----:B------:R-:W-:Y:S01]  /*0920*/  IMAD.IADD R9, R9, 0x1, R11 ;  /* 0x0000000109097824 */ /* 0x000fe200078e020b */
[----:B------:R-:W4:Y:S01]  /*0930*/  LDC R24, c[0x0][0x608] ;  /* 0x00018200ff187b82 */ /* 0x000f220000000800 */
[----:B------:R-:W-:-:S03]  /*0940*/  IMAD.MOV.U32 R11, RZ, RZ, -0x1 ;  /* 0xffffffffff0b7424 */ /* 0x000fc600078e00ff */
[-CC-:B0-----:R-:W-:Y:S02]  /*0950*/  SHF.R.U64 R22, R8, R12.reuse, R9.reuse ;  /* 0x0000000c08167219 */ /* 0x181fe40000001209 */
[----:B------:R-:W-:Y:S02]  /*0960*/  I2FP.F32.U32 R8, R5 ;  /* 0x0000000500087245 */ /* 0x000fe40000201000 */
[----:B------:R-:W0:Y:S01]  /*0970*/  LDC R28, c[0x0][0x658] ;  /* 0x00019600ff1c7b82 */ /* 0x000e220000000800 */
[----:B-1----:R-:W-:Y:S02]  /*0980*/  ISETP.NE.U32.AND P0, PT, R30, RZ, PT ;  /* 0x000000ff1e00720c */ /* 0x002fe40003f05070 */
[----:B------:R-:W-:Y:S01]  /*0990*/  FMUL R8, R8, UR4 ;  /* 0x0000000408087c20 */ /* 0x000fe20008400000 */
[----:B---3--:R-:W-:Y:S02]  /*09a0*/  IADD3 R10, -R0, RZ, RZ ;  /* 0x000000ff000a7210 */ /* 0x008fe40007ffe1ff */
[----:B------:R-:W-:Y:S01]  /*09b0*/  ISETP.NE.AND.EX P0, PT, R31, RZ, PT, P0 ;  /* 0x000000ff1f00720c */ /* 0x000fe20003f05300 */
[----:B------:R1:W3:Y:S01]  /*09c0*/  F2I.U32.TRUNC.NTZ R15, R8 ;  /* 0x00000008000f7305 */ /* 0x0002e2000020f000 */
[----:B------:R-:W1:Y:S01]  /*09d0*/  LDC R20, c[0x0][0x148] ;  /* 0x00005200ff147b82 */ /* 0x000e620000000800 */
[----:B------:R-:W-:Y:S01]  /*09e0*/  SHF.R.U32.HI R9, RZ, R12, R9 ;  /* 0x0000000cff097219 */ /* 0x000fe20000011609 */
[----:B--2---:R-:W-:-:S06]  /*09f0*/  IMAD R0, R7, R10, R6 ;  /* 0x0000000a07007224 */ /* 0x004fcc00078e0206 */
[----:B------:R-:W2:Y:S01]  /*0a00*/  LDC R26, c[0x0][0x600] ;  /* 0x00018000ff1a7b82 */ /* 0x000ea20000000800 */
[-CC-:B----4-:R-:W-:Y:S02]  /*0a10*/  SHF.R.U64 R32, R22, R24.reuse, R9.reuse ;  /* 0x0000001816207219 */ /* 0x190fe40000001209 */
[----:B------:R-:W-:Y:S01]  /*0a20*/  SHF.R.U32.HI R7, RZ, R24, R9 ;  /* 0x00000018ff077219 */ /* 0x000fe20000011609 */
[----:B------:R-:W-:-:S04]  /*0a30*/  IMAD.MOV.U32 R9, RZ, RZ, 0x1 ;  /* 0x00000001ff097424 */ /* 0x000fc800078e00ff */
[----:B------:R-:W4:Y:S01]  /*0a40*/  LDC R21, c[0x0][0x648] ;  /* 0x00019200ff157b82 */ /* 0x000f220000000800 */
[-C--:B0-----:R-:W-:Y:S02]  /*0a50*/  SHF.L.U32 R6, R11, R28.reuse, RZ ;  /* 0x0000001c0b067219 */ /* 0x081fe400000006ff */
[--C-:B------:R-:W-:Y:S02]  /*0a60*/  SHF.R.U64 R24, R32, R28, R7.reuse ;  /* 0x0000001c20187219 */ /* 0x100fe40000001207 */
[----:B------:R-:W-:Y:S02]  /*0a70*/  LOP3.LUT R13, RZ, R6, RZ, 0x33, !PT ;  /* 0x00000006ff0d7212 */ /* 0x000fe400078e33ff */
[-C--:B------:R-:W-:Y:S01]  /*0a80*/  SHF.R.U32.HI R7, RZ, R28.reuse, R7 ;  /* 0x0000001cff077219 */ /* 0x080fe20000011607 */
[----:B------:R-:W0:Y:S01]  /*0a90*/  LDC R23, c[0x0][0x638] ;  /* 0x00018e00ff177b82 */ /* 0x000e220000000800 */
[----:B------:R-:W-:Y:S01]  /*0aa0*/  SHF.L.U32 R12, R9, R28, RZ ;  /* 0x0000001c090c7219 */ /* 0x000fe200000006ff */
[----:B------:R-:W-:-:S06]  /*0ab0*/  IMAD.MOV.U32 R6, RZ, RZ, R24 ;  /* 0x000000ffff067224 */ /* 0x000fcc00078e0018 */
[----:B------:R-:W0:Y:S01]  /*0ac0*/  LDC R133, c[0x0][0x610] ;  /* 0x00018400ff857b82 */ /* 0x000e220000000800 */
[----:B-1-3--:R-:W-:Y:S05]  /*0ad0*/  @!P0 BRA `(.L_x_6) ;  /* 0x0000000000288947 */ /* 0x00afea0003800000 */
[----:B------:R-:W1:Y:S02]  /*0ae0*/  LDC R11, c[0x0][0x64c] ;  /* 0x00019300ff0b7b82 */ /* 0x000e640000000800 */
[----:B-1----:R-:W-:-:S05]  /*0af0*/  IADD3 R11, P0, R24, R11, RZ ;  /* 0x0000000b180b7210 */ /* 0x002fca0007f1e0ff */
[----:B------:R-:W-:-:S04]  /*0b00*/  IMAD.X R19, RZ, RZ, R7, P0 ;  /* 0x000000ffff137224 */ /* 0x000fc800000e0607 */
[----:B------:R-:W-:-:S04]  /*0b10*/  IMAD.WIDE.U32 R6, R19, R30, RZ ;  /* 0x0000001e13067225 */ /* 0x000fc800078e00ff */
[----:B------:R-:W-:-:S04]  /*0b20*/  IMAD.WIDE.U32 R8, P0, R11, R31, R6 ;  /* 0x0000001f0b087225 */ /* 0x000fc80007800006 */
[----:B------:R-:W-:Y:S01]  /*0b30*/  IMAD.WIDE.U32 R6, R11, R30, RZ ;  /* 0x0000001e0b067225 */ /* 0x000fe200078e00ff */
[----:B------:R-:W-:-:S03]  /*0b40*/  IADD3.X R11, RZ, RZ, RZ, P0, !PT ;  /* 0x000000ffff0b7210 */ /* 0x000fc600007fe4ff */
[----:B------:R-:W-:Y:S01]  /*0b50*/  IMAD.MOV.U32 R10, RZ, RZ, R9 ;  /* 0x000000ffff0a7224 */ /* 0x000fe200078e0009 */
[----:B------:R-:W-:-:S05]  /*0b60*/  IADD3 RZ, P0, R7, R8, RZ ;  /* 0x0000000807ff7210 */ /* 0x000fca0007f1e0ff */
[----:B------:R-:W-:-:S08]  /*0b70*/  IMAD.WIDE.U32.X R6, R19, R31, R10, P0 ;  /* 0x0000001f13067225 */ /* 0x000fd000000e040a */
.L_x_6:
[----:B----4-:R-:W-:Y:S01]  /*0b80*/  SHF.R.U64 R6, R6, R21, R7 ;  /* 0x0000001506067219 */ /* 0x010fe20000001207 */
[----:B--2---:R-:W-:Y:S01]  /*0b90*/  VIADD R7, R26, 0xffffffff ;  /* 0xffffffff1a077836 */ /* 0x004fe20000000000 */
[----:B------:R-:W-:Y:S01]  /*0ba0*/  LOP3.LUT R13, R32, R13, RZ, 0xc0, !PT ;  /* 0x0000000d200d7212 */ /* 0x000fe200078ec0ff */
[----:B------:R-:W-:Y:S02]  /*0bb0*/  IMAD.MOV R15, RZ, RZ, -R15 ;  /* 0x000000ffff0f7224 */ /* 0x000fe400078e0a0f */
[----:B------:R-:W-:Y:S02]  /*0bc0*/  IMAD.MOV R8, RZ, RZ, -R6 ;  /* 0x000000ffff087224 */ /* 0x000fe400078e0a06 */
[----:B------:R-:W-:Y:S01]  /*0bd0*/  IMAD R13, R12, R6, R13 ;  /* 0x000000060c0d7224 */ /* 0x000fe200078e020d */
[----:B------:R-:W-:Y:S01]  /*0be0*/  LOP3.LUT R6, R22, R7, RZ, 0xc0, !PT ;  /* 0x0000000716067212 */ /* 0x000fe200078ec0ff */
[----:B------:R-:W-:Y:S02]  /*0bf0*/  @P3 IMAD R0, R20, R15, R5 ;  /* 0x0000000f14003224 */ /* 0x000fe400078e0205 */
[----:B0-----:R-:W-:-:S02]  /*0c00*/  IMAD R5, R8, R23, R24 ;  /* 0x0000001708057224 */ /* 0x001fc400078e0218 */
[----:B------:R-:W-:Y:S01]  /*0c10*/  IMAD R133, R13, R133, R0 ;  /* 0x000000850d857224 */ /* 0x000fe200078e0200 */
[----:B------:R-:W-:Y:S01]  /*0c20*/  MOV R0, 0x1 ;  /* 0x0000000100007802 */ /* 0x000fe20000000f00 */
[----:B------:R-:W-:Y:S02]  /*0c30*/  IMAD R6, R5, R26, R6 ;  /* 0x0000001a05067224 */ /* 0x000fe400078e0206 */
[----:B------:R-:W-:-:S03]  /*0c40*/  IMAD.MOV.U32 R19, RZ, RZ, R25 ;  /* 0x000000ffff137224 */ /* 0x000fc600078e0019 */
[----:B------:R-:W-:Y:S02]  /*0c50*/  SEL R132, R6, R133, !P3 ;  /* 0x0000008506847207 */ /* 0x000fe40005800000 */
[----:B------:R-:W-:-:S07]  /*0c60*/  SEL R133, R133, R6, !P3 ;  /* 0x0000000685857207 */ /* 0x000fce0005800000 */
.L_x_4:
[----:B------:R-:W-:-:S08]  /*0c70*/  NOP ;  /* 0x0000000000007918 */ /* 0x000fd00000000000 */
[----:B------:R-:W0:Y:S02]  /*0c80*/  USETMAXREG.TRY_ALLOC.CTAPOOL UP0, 0xe8 ;  /* 0x000000e8000079c8 */ /* 0x000e240008000600 */
[----:B0-----:R-:W-:-:S13]  /*0c90*/  PLOP3.LUT P0, PT, PT, PT, UP0, 0x80, 0x0 ;  /* 0x000000000000781c */ /* 0x001fda0003f0f008 */
[----:B------:R-:W-:Y:S05]  /*0ca0*/  @!P0 BRA `(.L_x_4) ;  /* 0xfffffffc00f08947 */ /* 0x000fea000383ffff */
[----:B------:R-:W-:Y:S01]  /*0cb0*/  ULDC.64 UR4, c[0x0][0x598] ;  /* 0x0001660000047ab9 */ /* 0x000fe20000000a00 */
[----:B------:R-:W-:Y:S01]  /*0cc0*/  ULDC.64 UR38, c[0x0][0x208] ;  /* 0x0000820000267ab9 */ /* 0x000fe20000000a00 */
[----:B------:R-:W-:-:S04]  /*0cd0*/  ISETP.NE.U32.AND P0, PT, RZ, UR4, PT ;  /* 0x00000004ff007c0c */ /* 0x000fc8000bf05070 */
[----:B------:R-:W-:-:S13]  /*0ce0*/  ISETP.NE.AND.EX P0, PT, RZ, UR5, PT, P0 ;  /* 0x00000005ff007c0c */ /* 0x000fda000bf05300 */
[----:B------:R-:W-:Y:S05]  /*0cf0*/  @!P0 BRA `(.L_x_7) ;  /* 0x00000000001c8947 */ /* 0x000fea0003800000 */
[----:B------:R-:W0:Y:S02]  /*0d00*/  LDC.64 R6, c[0x0][0x598] ;  /* 0x00016600ff067b82 */ /* 0x000e240000000a00 */
[----:B0-----:R-:W2:Y:S02]  /*0d10*/  LDG.E.64 R6, desc[UR38][R6.64] ;  /* 0x0000002606067981 */ /* 0x001ea4000c1e1b00 */
[----:B--2---:R-:W-:-:S04]  /*0d20*/  ISETP.NE.U32.AND P0, PT, R6, RZ, PT ;  /* 0x000000ff0600720c */ /* 0x004fc80003f05070 */
[----:B------:R-:W-:-:S13]  /*0d30*/  ISETP.NE.AND.EX P0, PT, R7, RZ, PT, P0 ;  /* 0x000000ff0700720c */ /* 0x000fda0003f05300 */
[----:B------:R-:W-:Y:S05]  /*0d40*/  @!P0 BRA `(.L_x_7) ;  /* 0x0000000000088947 */ /* 0x000fea0003800000 */
[----:B------:R0:W5:Y:S01]  /*0d50*/  LD.E R120, desc[UR38][R6.64] ;  /* 0x0000002606787980 */ /* 0x000162000c101900 */
[----:B------:R-:W-:Y:S05]  /*0d60*/  BRA `(.L_x_8) ;  /* 0x0000000000247947 */ /* 0x000fea0003800000 */
.L_x_7:
[----:B------:R-:W-:Y:S02]  /*0d70*/  ULDC.64 UR4, c[0x0][0x588] ;  /* 0x0001620000047ab9 */ /* 0x000fe40000000a00 */
[----:B------:R-:W-:-:S04]  /*0d80*/  ISETP.NE.U32.AND P0, PT, RZ, UR4, PT ;  /* 0x00000004ff007c0c */ /* 0x000fc8000bf05070 */
[----:B------:R-:W-:-:S13]  /*0d90*/  ISETP.NE.AND.EX P0, PT, RZ, UR5, PT, P0 ;  /* 0x00000005ff007c0c */ /* 0x000fda000bf05300 */
[----:B------:R-:W-:Y:S05]  /*0da0*/  @!P0 BRA `(.L_x_9) ;  /* 0x00000000000c8947 */ /* 0x000fea0003800000 */
[----:B------:R-:W0:Y:S02]  /*0db0*/  LDC.64 R120, c[0x0][0x588] ;  /* 0x00016200ff787b82 */ /* 0x000e240000000a00 */
[----:B0-----:R1:W5:Y:S01]  /*0dc0*/  LDG.E R120, desc[UR38][R120.64] ;  /* 0x0000002678787981 */ /* 0x001362000c1e1900 */
[----:B------:R-:W-:Y:S05]  /*0dd0*/  BRA `(.L_x_8) ;  /* 0x0000000000087947 */ /* 0x000fea0003800000 */
.L_x_9:
[----:B------:R-:W-:Y:S02]  /*0de0*/  ULDC UR4, c[0x0][0x580] ;  /* 0x0001600000047ab9 */ /* 0x000fe40000000800 */
[----:B------:R-:W-:-:S07]  /*0df0*/  IMAD.U32 R120, RZ, RZ, UR4 ;  /* 0x00000004ff787e24 */ /* 0x000fce000f8e00ff */
.L_x_8:
[----:B------:R-:W-:Y:S02]  /*0e00*/  ULDC.64 UR4, c[0x0][0x5a0] ;  /* 0x0001680000047ab9 */ /* 0x000fe40000000a00 */
[----:B------:R-:W-:-:S04]  /*0e10*/  ISETP.NE.U32.AND P0, PT, RZ, UR4, PT ;  /* 0x00000004ff007c0c */ /* 0x000fc8000bf05070 */
[----:B------:R-:W-:-:S13]  /*0e20*/  ISETP.NE.AND.EX P0, PT, RZ, UR5, PT, P0 ;  /* 0x00000005ff007c0c */ /* 0x000fda000bf05300 */
[----:B------:R-:W-:Y:S05]  /*0e30*/  @!P0 BRA `(.L_x_10) ;  /* 0x00000000001c8947 */ /* 0x000fea0003800000 */
[----:B0-----:R-:W0:Y:S02]  /*0e40*/  LDC.64 R6, c[0x0][0x5a0] ;  /* 0x00016800ff067b82 */ /* 0x001e240000000a00 */
[----:B0-----:R-:W2:Y:S02]  /*0e50*/  LDG.E.64 R6, desc[UR38][R6.64] ;  /* 0x0000002606067981 */ /* 0x001ea4000c1e1b00 */
[----:B--2---:R-:W-:-:S04]  /*0e60*/  ISETP.NE.U32.AND P0, PT, R6, RZ, PT ;  /* 0x000000ff0600720c */ /* 0x004fc80003f05070 */
[----:B------:R-:W-:-:S13]  /*0e70*/  ISETP.NE.AND.EX P0, PT, R7, RZ, PT, P0 ;  /* 0x000000ff0700720c */ /* 0x000fda0003f05300 */
[----:B------:R-:W-:Y:S05]  /*0e80*/  @!P0 BRA `(.L_x_10) ;  /* 0x0000000000088947 */ /* 0x000fea0003800000 */
[----:B-1----:R0:W5:Y:S01]  /*0e90*/  LD.E R121, desc[UR38][R6.64] ;  /* 0x0000002606797980 */ /* 0x002162000c101900 */
[----:B------:R-:W-:Y:S05]  /*0ea0*/  BRA `(.L_x_11) ;  /* 0x0000000000247947 */ /* 0x000fea0003800000 */
.L_x_10:
[----:B------:R-:W-:Y:S02]  /*0eb0*/  ULDC.64 UR4, c[0x0][0x590] ;  /* 0x0001640000047ab9 */ /* 0x000fe40000000a00 */
[----:B------:R-:W-:-:S04]  /*0ec0*/  ISETP.NE.U32.AND P0, PT, RZ, UR4, PT ;  /* 0x00000004ff007c0c */ /* 0x000fc8000bf05070 */
[----:B------:R-:W-:-:S13]  /*0ed0*/  ISETP.NE.AND.EX P0, PT, RZ, UR5, PT, P0 ;  /* 0x00000005ff007c0c */ /* 0x000fda000bf05300 */
[----:B------:R-:W-:Y:S05]  /*0ee0*/  @!P0 BRA `(.L_x_12) ;  /* 0x00000000000c8947 */ /* 0x000fea0003800000 */
[----:B0-----:R-:W1:Y:S02]  /*0ef0*/  LDC.64 R6, c[0x0][0x590] ;  /* 0x00016400ff067b82 */ /* 0x001e640000000a00 */
[----:B-1----:R1:W5:Y:S01]  /*0f00*/  LDG.E R121, desc[UR38][R6.64] ;  /* 0x0000002606797981 */ /* 0x002362000c1e1900 */
[----:B------:R-:W-:Y:S05]  /*0f10*/  BRA `(.L_x_11) ;  /* 0x0000000000087947 */ /* 0x000fea0003800000 */
.L_x_12:
[----:B------:R-:W-:Y:S02]  /*0f20*/  ULDC UR4, c[0x0][0x584] ;  /* 0x0001610000047ab9 */ /* 0x000fe40000000800 */
[----:B-1----:R-:W-:-:S07]  /*0f30*/  IMAD.U32 R121, RZ, RZ, UR4 ;  /* 0x00000004ff797e24 */ /* 0x002fce000f8e00ff */
.L_x_11:
[----:B------:R-:W-:-:S13]  /*0f40*/  LOP3.LUT P0, RZ, R0, 0xff, RZ, 0xc0, !PT ;  /* 0x000000ff00ff7812 */ /* 0x000fda000780c0ff */
[----:B------:R-:W-:Y:S05]  /*0f50*/  @!P0 EXIT ;  /* 0x000000000000894d */ /* 0x000fea0003800000 */
[----:B------:R-:W2:Y:S01]  /*0f60*/  LDC R123, c[0x0][0x658] ;  /* 0x00019600ff7b7b82 */ /* 0x000ea20000000800 */
[----:B------:R-:W-:Y:S01]  /*0f70*/  ULDC.64 UR6, c[0x0][0x288] ;  /* 0x0000a20000067ab9 */ /* 0x000fe20000000a00 */
[----:B------:R-:W-:Y:S01]  /*0f80*/  SHF.R.U32.HI R0, RZ, 0x2, R3 ;  /* 0x00000002ff007819 */ /* 0x000fe20000011603 */
[----:B------:R-:W-:Y:S01]  /*0f90*/  UIADD3 UR4, UR7, 0x3f, URZ ;  /* 0x0000003f07047890 */ /* 0x000fe2000fffe03f */
[----:B------:R-:W-:Y:S01]  /*0fa0*/  LOP3.LUT R14, R14, 0x1, RZ, 0xc0, !PT ;  /* 0x000000010e0e7812 */ /* 0x000fe200078ec0ff */
[----:B------:R-:W-:Y:S01]  /*0fb0*/  IMAD.U32 R5, RZ, RZ, UR6 ;  /* 0x00000006ff057e24 */ /* 0x000fe2000f8e00ff */
[----:B------:R-:W-:Y:S01]  /*0fc0*/  SHF.R.U32.HI R4, RZ, 0x1, R4 ;  /* 0x00000001ff047819 */ /* 0x000fe20000011604 */
[----:B------:R-:W-:Y:S01]  /*0fd0*/  USHF.R.S32.HI UR5, URZ, 0x1f, UR4 ;  /* 0x0000001f3f057899 */ /* 0x000fe20008011404 */
[----:B------:R-:W3:Y:S01]  /*0fe0*/  LDC.64 R126, c[0x0][0x5c8] ;  /* 0x00017200ff7e7b82 */ /* 0x000ee20000000a00 */
[----:B------:R-:W-:Y:S01]  /*0ff0*/  LOP3.LUT R122, R3, 0x3, RZ, 0xc0, !PT ;  /* 0x00000003037a7812 */ /* 0x000fe200078ec0ff */
[----:B------:R-:W-:Y:S01]  /*1000*/  UMOV UR40, URZ ;  /* 0x0000003f00287c82 */ /* 0x000fe20008000000 */
[----:B------:R-:W-:Y:S01]  /*1010*/  LOP3.LUT R0, R0, 0x7, RZ, 0xc0, !PT ;  /* 0x0000000700007812 */ /* 0x000fe200078ec0ff */
[----:B------:R-:W-:Y:S01]  /*1020*/  ULEA.HI UR5, UR5, UR4, URZ, 0x6 ;  /* 0x0000000405057291 */ /* 0x000fe2000f8f303f */
[----:B01----:R-:W-:Y:S01]  /*1030*/  SHF.L.U32 R7, R14, 0x6, RZ ;  /* 0x000000060e077819 */ /* 0x003fe200000006ff */
[----:B------:R-:W-:Y:S01]  /*1040*/  IMAD R122, R122, -0x2, R5 ;  /* 0xfffffffe7a7a7824 */ /* 0x000fe200078e0205 */
[----:B------:R-:W-:Y:S01]  /*1050*/  LOP3.LUT R23, R4, 0x30, RZ, 0xc0, !PT ;  /* 0x0000003004177812 */ /* 0x000fe200078ec0ff */
[----:B------:R-:W-:Y:S01]  /*1060*/  USHF.R.S32.HI UR43, URZ, 0x6, UR5 ;  /* 0x000000063f2b7899 */ /* 0x000fe20008011405 */
[--C-:B------:R-:W-:Y:S01]  /*1070*/  LOP3.LUT R22, R7, 0x40, R0.reuse, 0xe2, !PT ;  /* 0x0000004007167812 */ /* 0x100fe200078ee200 */
[----:B------:R-:W-:Y:S01]  /*1080*/  IMAD.MOV.U32 R4, RZ, RZ, 0x1 ;  /* 0x00000001ff047424 */ /* 0x000fe200078e00ff */
[----:B------:R-:W-:Y:S01]  /*1090*/  IADD3 R5, RZ, -R23, -R0 ;  /* 0x80000017ff057210 */ /* 0x000fe20007ffe800 */
[----:B------:R-:W-:Y:S01]  /*10a0*/  IMAD.MOV.U32 R0, RZ, RZ, -0x1 ;  /* 0xffffffffff007424 */ /* 0x000fe200078e00ff */
[----:B------:R-:W-:Y:S01]  /*10b0*/  UISETP.LT.AND UP0, UPT, UR43, 0x1, UPT ;  /* 0x000000012b00788c */ /* 0x000fe2000bf01270 */
[----:B------:R-:W-:Y:S01]  /*10c0*/  LOP3.LUT R129, R3, 0x80, RZ, 0xc0, !PT ;  /* 0x0000008003817812 */ /* 0x000fe200078ec0ff */
[----:B------:R-:W-:Y:S01]  /*10d0*/  ULDC UR4, c[0x0][0x284] ;  /* 0x0000a10000047ab9 */ /* 0x000fe20000000800 */
[----:B------:R-:W-:Y:S01]  /*10e0*/  IMAD R5, R14, -0x40, R5 ;  /* 0xffffffc00e057824 */ /* 0x000fe200078e0205 */
[----:B--2---:R-:W-:Y:S01]  /*10f0*/  SHF.L.U32 R0, R0, R123, RZ ;  /* 0x0000007b00007219 */ /* 0x004fe200000006ff */
[----:B------:R-:W-:Y:S01]  /*1100*/  USEL UR44, UR43, 0x1, UP0 ;  /* 0x000000012b2c7887 */ /* 0x000fe20008000000 */
[----:B------:R-:W-:Y:S01]  /*1110*/  LOP3.LUT R22, R22, R23, RZ, 0xfc, !PT ;  /* 0x0000001716167212 */ /* 0x000fe200078efcff */
[----:B------:R-:W-:Y:S01]  /*1120*/  VIADD R131, R5, UR4 ;  /* 0x0000000405837c36 */ /* 0x000fe20008000000 */
[----:B------:R-:W-:Y:S01]  /*1130*/  SHF.L.U32 R123, R4, R123, RZ ;  /* 0x0000007b047b7219 */ /* 0x000fe200000006ff */
[----:B------:R-:W-:Y:S01]  /*1140*/  IMAD.MOV.U32 R23, RZ, RZ, RZ ;  /* 0x000000ffff177224 */ /* 0x000fe200078e00ff */
[----:B------:R-:W-:Y:S01]  /*1150*/  SHF.L.U32 R128, R3, 0x1, RZ ;  /* 0x0000000103807819 */ /* 0x000fe200000006ff */
[----:B------:R-:W-:Y:S01]  /*1160*/  UIADD3 UR44, UR43, -UR44, URZ ;  /* 0x8000002c2b2c7290 */ /* 0x000fe2000fffe03f */
[C-C-:B---3--:R-:W-:Y:S01]  /*1170*/  SHF.L.U64.HI R124, R126.reuse, 0x7, R127.reuse ;  /* 0x000000077e7c7819 */ /* 0x148fe2000001027f */
[----:B------:R-:W-:Y:S01]  /*1180*/  UMOV UR41, URZ ;  /* 0x0000003f00297c82 */ /* 0x000fe20008000000 */
[C---:B------:R-:W-:Y:S01]  /*1190*/  SHF.L.U64.HI R125, R126.reuse, 0x3, R127 ;  /* 0x000000037e7d7819 */ /* 0x040fe2000001027f */
[----:B------:R-:W-:Y:S01]  /*11a0*/  IMAD.SHL.U32 R127, R126, 0x80, RZ ;  /* 0x000000807e7f7824 */ /* 0x000fe200078e00ff */
[----:B------:R-:W-:Y:S01]  /*11b0*/  LOP3.LUT R146, R18, 0x1, RZ, 0xfc, !PT ;  /* 0x0000000112927812 */ /* 0x000fe200078efcff */
[----:B------:R-:W-:Y:S01]  /*11c0*/  IMAD.SHL.U32 R126, R126, 0x8, RZ ;  /* 0x000000087e7e7824 */ /* 0x000fe200078e00ff */
[----:B------:R-:W-:-:S02]  /*11d0*/  SHF.R.U32.HI R129, RZ, 0x7, R129 ;  /* 0x00000007ff817819 */ /* 0x000fc40000011681 */
[----:B------:R-:W-:-:S07]  /*11e0*/  LOP3.LUT R130, RZ, R0, RZ, 0x33, !PT ;  /* 0x00000000ff827212 */ /* 0x000fce00078e33ff */
.L_x_222:
[----:B0-----:R-:W0:Y:S01]  /*11f0*/  SHFL.IDX PT, R0, R129, RZ, 0x1f ;  /* 0x00001fff81007589 */ /* 0x001e2200000e0000 */
[----:B-1----:R-:W1:Y:S01]  /*1200*/  S2UR UR7, SR_CgaCtaId ;  /* 0x00000000000779c3 */ /* 0x002e620000008800 */
[----:B------:R-:W-:Y:S01]  /*1210*/  UMOV UR6, 0x400 ;  /* 0x0000040000067882 */ /* 0x000fe20000000000 */
[----:B0-----:R-:W-:Y:S01]  /*1220*/  R2UR UR4, R0 ;  /* 0x00000000000472ca */ /* 0x001fe200000e0000 */
[----:B-1----:R-:W-:-:S12]  /*1230*/  ULEA UR46, UR7, UR6, 0x18 ;  /* 0x00000006072e7291 */ /* 0x002fd8000f8ec03f */
[----:B------:R-:W-:-:S04]  /*1240*/  ULEA.HI UR5, UR4, UR4, URZ, 0x1 ;  /* 0x0000000404057291 */ /* 0x000fc8000f8f083f */
[----:B------:R-:W-:-:S04]  /*1250*/  ULOP3.LUT UR5, UR5, 0x7fffe, URZ, 0xc0, !UPT ;  /* 0x0007fffe05057892 */ /* 0x000fc8000f8ec03f */
[----:B------:R-:W-:-:S03]  /*1260*/  UIADD3 UR5, UR4, -UR5, URZ ;  /* 0x8000000504057290 */ /* 0x000fc6000fffe03f */
[----:B------:R-:W-:Y:S01]  /*1270*/  ULDC UR4, c[0x0][0x28c] ;  /* 0x0000a30000047ab9 */ /* 0x000fe20000000800 */
[----:B------:R-:W-:Y:S01]  /*1280*/  ULEA UR5, UR5, UR46, 0xd ;  /* 0x0000002e05057291 */ /* 0x000fe2000f8e683f */
[----:B------:R-:W-:-:S03]  /*1290*/  ISETP.LT.AND P0, PT, RZ, UR4, PT ;  /* 0x00000004ff007c0c */ /* 0x000fc6000bf01270 */
[----:B------:R-:W-:-:S04]  /*12a0*/  UIADD3 UR5, UR5, 0x100, URZ ;  /* 0x0000010005057890 */ /* 0x000fc8000fffe03f */
[----:B------:R-:W-:-:S04]  /*12b0*/  USHF.R.U32.HI UR5, URZ, 0x4, UR5 ;  /* 0x000000043f057899 */ /* 0x000fc80008011605 */
[----:B------:R-:W-:-:S04]  /*12c0*/  ULOP3.LUT UR5, UR5, 0x3fff, URZ, 0xc0, !UPT ;  /* 0x00003fff05057892 */ /* 0x000fc8000f8ec03f */
[----:B------:R-:W-:Y:S01]  /*12d0*/  ULOP3.LUT UR45, UR5, 0x10000, URZ, 0xfc, !UPT ;  /* 0x00010000052d7892 */ /* 0x000fe2000f8efc3f */
[----:B--2345:R-:W-:Y:S11]  /*12e0*/  @P0 BRA `(.L_x_13) ;  /* 0x0000000000400947 */ /* 0x03cff60003800000 */
[----:B------:R-:W-:Y:S01]  /*12f0*/  MOV R0, 0x0 ;  /* 0x0000000000007802 */ /* 0x000fe20000000f00 */
[----:B------:R-:W-:Y:S01]  /*1300*/  ULDC.64 UR4, c[0x4][0x68] ;  /* 0x01001a0000047ab9 */ /* 0x000fe20000000a00 */
[----:B------:R-:W-:Y:S01]  /*1310*/  ULDC.64 UR6, c[0x4][0x8] ;  /* 0x0100020000067ab9 */ /* 0x000fe20000000a00 */
[----:B------:R-:W-:Y:S01]  /*1320*/  IMAD.U32 R4, RZ, RZ, UR4 ;  /* 0x00000004ff047e24 */ /* 0x000fe2000f8e00ff */
[----:B------:R0:W1:Y:S01]  /*1330*/  LDC.64 R14, c[0x4][R0] ;  /* 0x01000000000e7b82 */ /* 0x0000620000000a00 */
[----:B------:R-:W-:Y:S01]  /*1340*/  IMAD.U32 R5, RZ, RZ, UR5 ;  /* 0x00000005ff057e24 */ /* 0x000fe2000f8e00ff */
[----:B------:R-:W-:Y:S01]  /*1350*/  ULDC.64 UR4, c[0x4][0x70] ;  /* 0x01001c0000047ab9 */ /* 0x000fe20000000a00 */
[----:B------:R-:W-:Y:S01]  /*1360*/  IMAD.U32 R10, RZ, RZ, UR6 ;  /* 0x00000006ff0a7e24 */ /* 0x000fe2000f8e00ff */
[----:B------:R-:W-:Y:S01]  /*1370*/  MOV R6, UR4 ;  /* 0x0000000400067c02 */ /* 0x000fe20008000f00 */
[----:B------:R-:W-:Y:S01]  /*1380*/  IMAD.U32 R7, RZ, RZ, UR5 ;  /* 0x00000005ff077e24 */ /* 0x000fe2000f8e00ff */
[----:B------:R-:W-:Y:S01]  /*1390*/  MOV R12, 0x1 ;  /* 0x00000001000c7802 */ /* 0x000fe20000000f00 */
[----:B------:R-:W-:-:S02]  /*13a0*/  IMAD.U32 R11, RZ, RZ, UR7 ;  /* 0x00000007ff0b7e24 */ /* 0x000fc4000f8e00ff */
[----:B------:R-:W-:Y:S02]  /*13b0*/  IMAD.MOV.U32 R8, RZ, RZ, 0x1e1 ;  /* 0x000001e1ff087424 */ /* 0x000fe400078e00ff */
[----:B0-----:R-:W-:-:S07]  /*13c0*/  IMAD.MOV.U32 R13, RZ, RZ, RZ ;  /* 0x000000ffff0d7224 */ /* 0x001fce00078e00ff */
[----:B------:R-:W-:-:S07]  /*13d0*/  LEPC R20, `(.L_x_13) ;  /* 0x000000001014794e */ /* 0x000fce0000000000 */
[----:B-1---5:R-:W-:Y:S05]  /*13e0*/  CALL.ABS.NOINC R14 ;  /* 0x000000000e007343 */ /* 0x022fea0003c00000 */
.L_x_13:
[----:B------:R-:W-:-:S13]  /*13f0*/  ISETP.NE.AND P0, PT, R146, 0x3, PT ;  /* 0x000000039200780c */ /* 0x000fda0003f05270 */
[----:B------:R-:W-:Y:S05]  /*1400*/  @!P0 BRA `(.L_x_14) ;  /* 0x0000000000048947 */ /* 0x000fea0003800000 */
[----:B------:R-:W-:Y:S01]  /*1410*/  BPT.TRAP 0x1 ;  /* 0x000000040000795c */ /* 0x000fe20000300000 */
.L_x_14:
[----:B------:R-:W-:Y:S02]  /*1420*/  IMAD.U32 R3, RZ, RZ, UR41 ;  /* 0x00000029ff037e24 */ /* 0x000fe4000f8e00ff */
[----:B------:R-:W-:-:S03]  /*1430*/  IMAD.U32 R0, RZ, RZ, UR40 ;  /* 0x00000028ff007e24 */ /* 0x000fc6000f8e00ff */
[----:B------:R-:W-:Y:S02]  /*1440*/  LEA R3, R3, UR46, 0x3 ;  /* 0x0000002e03037c11 */ /* 0x000fe4000f8e18ff */
[----:B------:R-:W-:-:S04]  /*1450*/  SHF.L.U32 R0, R0, 0x1f, RZ ;  /* 0x0000001f00007819 */ /* 0x000fc800000006ff */
[----:B------:R0:W1:Y:S01]  /*1460*/  SYNCS.PHASECHK.TRANS64.TRYWAIT P1, [R3+URZ], R0 ;  /* 0x00000000030075a7 */ /* 0x000062000802017f */
[----:B------:R-:W-:Y:S05]  /*1470*/  @!P0 BRA `(.L_x_15) ;  /* 0x0000000000048947 */ /* 0x000fea0003800000 */
[----:B------:R-:W-:Y:S01]  /*1480*/  BPT.TRAP 0x1 ;  /* 0x000000040000795c */ /* 0x000fe20000300000 */
.L_x_15:
[----:B------:R-:W-:-:S05]  /*1490*/  IMAD.U32 R4, RZ, RZ, UR44 ;  /* 0x0000002cff047e24 */ /* 0x000fca000f8e00ff */
[----:B------:R-:W-:Y:S01]  /*14a0*/  ISETP.GE.AND P2, PT, R4, 0x1, PT ;  /* 0x000000010400780c */ /* 0x000fe20003f46270 */
[----:B-1----:R-:W-:-:S12]  /*14b0*/  @P1 BRA `(.L_x_16) ;  /* 0x0000000000081947 */ /* 0x002fd80003800000 */
[----:B------:R-:W1:Y:S02]  /*14c0*/  SYNCS.PHASECHK.TRANS64.TRYWAIT P1, [R3+URZ], R0 ;  /* 0x00000000030075a7 */ /* 0x000e64000802017f */
[----:B-1----:R-:W-:Y:S05]  /*14d0*/  @!P1 BRA `(.L_x_17) ;  /* 0x0000009000d09947 */ /* 0x002fea0003800000 */
.L_x_16:
[----:B------:R-:W-:Y:S05]  /*14e0*/  WARPSYNC.ALL ;  /* 0x0000000000007948 */ /* 0x000fea0003800000 */
[----:B------:R-:W-:Y:S01]  /*14f0*/  UIADD3 UR4, UR46, 0x28100, URZ ;  /* 0x000281002e047890 */ /* 0x000fe2000fffe03f */
[----:B------:R-:W-:Y:S01]  /*1500*/  WARPGROUP.ARRIVE ;  /* 0x00000000000079c5 */ /* 0x000fe20000000000 */
[----:B------:R-:W-:Y:S02]  /*1510*/  ULEA UR5, UR41, UR45, 0xb ;  /* 0x0000002d29057291 */ /* 0x000fe4000f8e583f */
[----:B------:R-:W-:Y:S01]  /*1520*/  USHF.R.U32.HI UR4, URZ, 0x4, UR4 ;  /* 0x000000043f047899 */ /* 0x000fe20008011604 */
[----:B------:R-:W-:Y:S01]  /*1530*/  UMOV UR9, 0x40000040 ;  /* 0x4000004000097882 */ /* 0x000fe20000000000 */
[----:B------:R-:W-:-:S02]  /*1540*/  UMOV UR11, 0x40000040 ;  /* 0x40000040000b7882 */ /* 0x000fc40000000000 */
[----:B------:R-:W-:Y:S01]  /*1550*/  ULOP3.LUT UR4, UR4, 0x3fff, URZ, 0xc0, !UPT ;  /* 0x00003fff04047892 */ /* 0x000fe2000f8ec03f */
[----:B------:R-:W-:-:S03]  /*1560*/  UMOV UR8, UR5 ;  /* 0x0000000500087c82 */ /* 0x000fc60008000000 */
[----:B------:R-:W-:-:S04]  /*1570*/  ULOP3.LUT UR4, UR4, 0x10000, URZ, 0xfc, !UPT ;  /* 0x0001000004047892 */ /* 0x000fc8000f8efc3f */
[----:B------:R-:W-:-:S07]  /*1580*/  UIMAD UR6, UR41, 0x300, UR4 ;  /* 0x00000300290678a4 */ /* 0x000fce000f8e0204 */
[----:B------:R-:W-:Y:S02]  /*1590*/  UMOV UR10, UR6 ;  /* 0x00000006000a7c82 */ /* 0x000fe40008000000 */
[----:B------:R-:W-:Y:S01]  /*15a0*/  HGMMA.64x96x16.F32 R72, gdesc[UR8], RZ, !UPT, gsb0 ;  /* 0x01600000084879f0 */ /* 0x000fe2000c0008ff */
[----:B------:R-:W-:Y:S01]  /*15b0*/  UIADD3 UR8, UR5, 0x400, URZ ;  /* 0x0000040005087890 */ /* 0x000fe2000fffe03f */
[----:B------:R-:W-:Y:S01]  /*15c0*/  UMOV UR9, 0x40000040 ;  /* 0x4000004000097882 */ /* 0x000fe20000000000 */
[----:B------:R-:W-:Y:S02]  /*15d0*/  WARPGROUP.DEPBAR.LE gsb0, 0x0 ;  /* 0x00008000000079c5 */ /* 0x000fe40000010000 */
[----:B------:R-:W-:-:S06]  /*15e0*/  WARPGROUP.ARRIVE ;  /* 0x00000000000079c5 */ /* 0x000fcc0000000000 */
[----:B------:R-:W-:Y:S01]  /*15f0*/  HGMMA.64x96x16.F32 R24, gdesc[UR8], RZ, !UPT, gsb0 ;  /* 0x01600000081879f0 */ /* 0x000fe2000c0008ff */
[----:B------:R-:W-:Y:S02]  /*1600*/  UIADD3 UR8, UR5, 0x2, URZ ;  /* 0x0000000205087890 */ /* 0x000fe4000fffe03f */
[----:B------:R-:W-:Y:S01]  /*1610*/  UIADD3 UR10, UR6, 0x2, URZ ;  /* 0x00000002060a7890 */ /* 0x000fe2000fffe03f */
[----:B------:R-:W-:Y:S01]  /*1620*/  UMOV UR9, 0x40000040 ;  /* 0x4000004000097882 */ /* 0x000fe20000000000 */
[----:B------:R-:W-:Y:S01]  /*1630*/  UMOV UR11, 0x40000040 ;  /* 0x40000040000b7882 */ /* 0x000fe20000000000 */
[----:B------:R-:W-:Y:S02]  /*1640*/  WARPGROUP.DEPBAR.LE gsb0, 0x0 ;  /* 0x00008000000079c5 */ /* 0x000fe40000010000 */
[----:B------:R-:W-:-:S06]  /*1650*/  WARPGROUP.ARRIVE ;  /* 0x00000000000079c5 */ /* 0x000fcc0000000000 */
[----:B------:R-:W-:Y:S01]  /*1660*/  HGMMA.64x96x16.F32 R72, gdesc[UR8], R72, gsb0 ;  /* 0x01600000084879f0 */ /* 0x000fe20008000848 */
[----:B------:R-:W-:Y:S01]  /*1670*/  UIADD3 UR8, UR5, 0x402, URZ ;  /* 0x0000040205087890 */ /* 0x000fe2000fffe03f */
[----:B------:R-:W-:Y:S01]  /*1680*/  UMOV UR9, 0x40000040 ;  /* 0x4000004000097882 */ /* 0x000fe20000000000 */
[----:B------:R-:W-:Y:S02]  /*1690*/  WARPGROUP.DEPBAR.LE gsb0, 0x0 ;  /* 0x00008000000079c5 */ /* 0x000fe40000010000 */
[----:B------:R-:W-:-:S06]  /*16a0*/  WARPGROUP.ARRIVE ;  /* 0x00000000000079c5 */ /* 0x000fcc0000000000 */
[----:B------:R-:W-:Y:S01]  /*16b0*/  HGMMA.64x96x16.F32 R24, gdesc[UR8], R24, gsb0 ;  /* 0x01600000081879f0 */ /* 0x000fe20008000818 */
        /* <DEDUP_REMOVED lines=23> */
[----:B------:R-:W-:Y:S03]  /*1830*/  HGMMA.64x96x16.F32 R24, gdesc[UR8], R24, gsb0 ;  /* 0x01600000081879f0 */ /* 0x000fe60008000818 */
[----:B------:R-:W-:Y:S02]  /*1840*/  WARPGROUP.DEPBAR.LE gsb0, 0x0 ;  /* 0x00008000000079c5 */ /* 0x000fe40000010000 */
[----:B------:R-:W-:Y:S05]  /*1850*/  @!P2 BRA `(.L_x_18) ;  /* 0x00000004006ca947 */ /* 0x000fea0003800000 */
[----:B------:R-:W-:Y:S01]  /*1860*/  UIADD3 UR5, UR41, 0x1, URZ ;  /* 0x0000000129057890 */ /* 0x000fe2000fffe03f */
[----:B01----:R-:W-:-:S03]  /*1870*/  MOV R0, UR44 ;  /* 0x0000002c00007c02 */ /* 0x003fc60008000f00 */
[----:B------:R-:W-:-:S04]  /*1880*/  UISETP.NE.AND UP0, UPT, UR5, 0x5, UPT ;  /* 0x000000050500788c */ /* 0x000fc8000bf05270 */
[----:B------:R-:W-:Y:S02]  /*1890*/  USEL UR6, URZ, 0x1, UP0 ;  /* 0x000000013f067887 */ /* 0x000fe40008000000 */
[----:B------:R-:W-:Y:S02]  /*18a0*/  USEL UR5, UR5, URZ, UP0 ;  /* 0x0000003f05057287 */ /* 0x000fe40008000000 */
[----:B------:R-:W-:-:S06]  /*18b0*/  ULOP3.LUT UR6, UR40, UR6, URZ, 0x3c, !UPT ;  /* 0x0000000628067292 */ /* 0x000fcc000f8e3c3f */
[----:B------:R-:W-:Y:S01]  /*18c0*/  IMAD.U32 R5, RZ, RZ, UR6 ;  /* 0x00000006ff057e24 */ /* 0x000fe2000f8e00ff */
[----:B------:R-:W-:-:S06]  /*18d0*/  UMOV UR6, UR41 ;  /* 0x0000002900067c82 */ /* 0x000fcc0008000000 */
.L_x_25:
[----:B01----:R-:W-:Y:S05]  /*18e0*/  @!P0 BRA `(.L_x_19) ;  /* 0x0000000000048947 */ /* 0x003fea0003800000 */
[----:B------:R-:W-:Y:S01]  /*18f0*/  BPT.TRAP 0x1 ;  /* 0x000000040000795c */ /* 0x000fe20000300000 */
.L_x_19:
[----:B------:R-:W0:Y:S01]  /*1900*/  S2UR UR8, SR_CgaCtaId ;  /* 0x00000000000879c3 */ /* 0x000e220000008800 */
[----:B------:R-:W-:Y:S01]  /*1910*/  UMOV UR7, 0x400 ;  /* 0x0000040000077882 */ /* 0x000fe20000000000 */
[----:B------:R-:W-:Y:S01]  /*1920*/  SHF.L.U32 R3, R5, 0x1f, RZ ;  /* 0x0000001f05037819 */ /* 0x000fe200000006ff */
[----:B0-----:R-:W-:-:S04]  /*1930*/  ULEA UR7, UR8, UR7, 0x18 ;  /* 0x0000000708077291 */ /* 0x001fc8000f8ec03f */
[----:B------:R-:W-:-:S09]  /*1940*/  ULEA UR8, UR5, UR7, 0x3 ;  /* 0x0000000705087291 */ /* 0x000fd2000f8e183f */
[----:B------:R0:W1:Y:S01]  /*1950*/  SYNCS.PHASECHK.TRANS64.TRYWAIT P1, [UR8], R3 ;  /* 0x00000003ff0075a7 */ /* 0x0000620008020148 */
[----:B------:R-:W-:Y:S05]  /*1960*/  @!P0 BRA `(.L_x_20) ;  /* 0x0000000000048947 */ /* 0x000fea0003800000 */
[----:B------:R-:W-:Y:S01]  /*1970*/  BPT.TRAP 0x1 ;  /* 0x000000040000795c */ /* 0x000fe20000300000 */
.L_x_20:
[----:B-1----:R-:W-:Y:S05]  /*1980*/  @P1 BRA `(.L_x_21) ;  /* 0x0000000000081947 */ /* 0x002fea0003800000 */
[----:B------:R-:W1:Y:S02]  /*1990*/  SYNCS.PHASECHK.TRANS64.TRYWAIT P1, [UR8], R3 ;  /* 0x00000003ff0075a7 */ /* 0x000e640008020148 */
[----:B-1----:R-:W-:Y:S05]  /*19a0*/  @!P1 BRA `(.L_x_22) ;  /* 0x0000008c00b09947 */ /* 0x002fea0003800000 */
.L_x_21:
[----:B------:R-:W-:Y:S01]  /*19b0*/  ULEA UR12, UR5, UR45, 0xb ;  /* 0x0000002d050c7291 */ /* 0x000fe2000f8e583f */
[----:B------:R-:W-:Y:S01]  /*19c0*/  WARPGROUP.ARRIVE ;  /* 0x00000000000079c5 */ /* 0x000fe20000000000 */
[----:B------:R-:W-:Y:S01]  /*19d0*/  UIMAD UR13, UR5, 0x300, UR4 ;  /* 0x00000300050d78a4 */ /* 0x000fe2000f8e0204 */
[----:B------:R-:W-:Y:S01]  /*19e0*/  UMOV UR9, 0x40000040 ;  /* 0x4000004000097882 */ /* 0x000fe20000000000 */
[----:B------:R-:W-:-:S03]  /*19f0*/  UMOV UR11, 0x40000040 ;  /* 0x40000040000b7882 */ /* 0x000fc60000000000 */
[----:B------:R-:W-:Y:S02]  /*1a00*/  UMOV UR8, UR12 ;  /* 0x0000000c00087c82 */ /* 0x000fe40008000000 */
[----:B------:R-:W-:Y:S02]  /*1a10*/  UMOV UR10, UR13 ;  /* 0x0000000d000a7c82 */ /* 0x000fe40008000000 */
        /* <DEDUP_REMOVED lines=44> */
[----:B------:R-:W-:Y:S01]  /*1ce0*/  BPT.TRAP 0x1 ;  /* 0x000000040000795c */ /* 0x000fe20000300000 */
.L_x_23:
[----:B------:R-:W-:Y:S01]  /*1cf0*/  ULEA UR7, UR6, UR7, 0x3 ;  /* 0x0000000706077291 */ /* 0x000fe2000f8e183f */
[----:B------:R-:W-:-:S03]  /*1d00*/  ISETP.GT.U32.AND P1, PT, R18, 0x1, PT ;  /* 0x000000011200780c */ /* 0x000fc60003f24070 */
[----:B------:R-:W-:-:S04]  /*1d10*/  UIADD3 UR7, UR7, 0x28, URZ ;  /* 0x0000002807077890 */ /* 0x000fc8000fffe03f */
[----:B------:R-:W-:-:S09]  /*1d20*/  UPRMT UR7, URZ, 0x654, UR7 ;  /* 0x000006543f077896 */ /* 0x000fd20008000007 */
[----:B------:R-:W-:Y:S01]  /*1d30*/  SYNCS.ARRIVE.TRANS64.RED.A1T0 RZ, [UR7], RZ ;  /* 0x000000ffffff79a7 */ /* 0x000fe20008100407 */
[----:B------:R-:W-:Y:S05]  /*1d40*/  @P1 BRA `(.L_x_24) ;  /* 0x0000000000041947 */ /* 0x000fea0003800000 */
[----:B------:R-:W-:Y:S01]  /*1d50*/  BPT.TRAP 0x1 ;  /* 0x000000040000795c */ /* 0x000fe20000300000 */
.L_x_24:
[----:B------:R-:W-:Y:S01]  /*1d60*/  UIADD3 UR5, UR5, 0x1, URZ ;  /* 0x0000000105057890 */ /* 0x000fe2000fffe03f */
[C---:B------:R-:W-:Y:S01]  /*1d70*/  ISETP.GT.AND P1, PT, R0.reuse, 0x1, PT ;  /* 0x000000010000780c */ /* 0x040fe20003f24270 */
[----:B------:R-:W-:Y:S01]  /*1d80*/  UIADD3 UR6, UR6, 0x1, URZ ;  /* 0x0000000106067890 */ /* 0x000fe2000fffe03f */
[----:B------:R-:W-:Y:S01]  /*1d90*/  VIADD R0, R0, 0xffffffff ;  /* 0xffffffff00007836 */ /* 0x000fe20000000000 */
[----:B------:R-:W-:Y:S02]  /*1da0*/  UISETP.NE.AND UP0, UPT, UR5, 0x5, UPT ;  /* 0x000000050500788c */ /* 0x000fe4000bf05270 */
[----:B------:R-:W-:Y:S02]  /*1db0*/  UISETP.NE.AND UP1, UPT, UR6, 0x5, UPT ;  /* 0x000000050600788c */ /* 0x000fe4000bf25270 */
[----:B------:R-:W-:Y:S02]  /*1dc0*/  USEL UR7, URZ, 0x1, UP0 ;  /* 0x000000013f077887 */ /* 0x000fe40008000000 */
[----:B------:R-:W-:-:S02]  /*1dd0*/  USEL UR5, UR5, URZ, UP0 ;  /* 0x0000003f05057287 */ /* 0x000fc40008000000 */
[----:B------:R-:W-:Y:S02]  /*1de0*/  USEL UR6, UR6, URZ, UP1 ;  /* 0x0000003f06067287 */ /* 0x000fe40008800000 */
[----:B------:R-:W-:Y:S01]  /*1df0*/  LOP3.LUT R5, R5, UR7, RZ, 0x3c, !PT ;  /* 0x0000000705057c12 */ /* 0x000fe2000f8e3cff */
[----:B------:R-:W-:Y:S09]  /*1e00*/  @P1 BRA `(.L_x_25) ;  /* 0xfffffff800b41947 */ /* 0x000ff2000383ffff */
.L_x_18:
[----:B01----:R-:W0:Y:S02]  /*1e10*/  LDC R0, c[0x0][0x28c] ;  /* 0x0000a300ff007b82 */ /* 0x003e240000000800 */
[----:B0-----:R-:W-:-:S13]  /*1e20*/  ISETP.GE.AND P1, PT, R0, 0x1, PT ;  /* 0x000000010000780c */ /* 0x001fda0003f26270 */
[----:B------:R-:W-:Y:S05]  /*1e30*/  @!P1 BRA `(.L_x_26) ;  /* 0x0000000000409947 */ /* 0x000fea0003800000 */
[----:B------:R-:W-:Y:S05]  /*1e40*/  @!P0 BRA `(.L_x_27) ;  /* 0x0000000000048947 */ /* 0x000fea0003800000 */
[----:B------:R-:W-:Y:S01]  /*1e50*/  BPT.TRAP 0x1 ;  /* 0x000000040000795c */ /* 0x000fe20000300000 */
.L_x_27:
[----:B------:R-:W0:Y:S01]  /*1e60*/  S2UR UR7, SR_CgaCtaId ;  /* 0x00000000000779c3 */ /* 0x000e220000008800 */
[----:B------:R-:W-:Y:S01]  /*1e70*/  UIADD3 UR6, UR44, UR41, URZ ;  /* 0x000000292c067290 */ /* 0x000fe2000fffe03f */
[----:B------:R-:W-:-:S03]  /*1e80*/  ISETP.GT.U32.AND P0, PT, R18, 0x1, PT ;  /* 0x000000011200780c */ /* 0x000fc60003f04070 */
[----:B------:R-:W-:-:S04]  /*1e90*/  UIMAD.WIDE.U32 UR4, UR6, -0x33333333, URZ ;  /* 0xcccccccd060478a5 */ /* 0x000fc8000f8e003f */
[----:B------:R-:W-:-:S03]  /*1ea0*/  USHF.R.U32.HI UR4, URZ, 0x2, UR5 ;  /* 0x000000023f047899 */ /* 0x000fc60008011605 */
[----:B------:R-:W-:Y:S01]  /*1eb0*/  UMOV UR5, 0x400 ;  /* 0x0000040000057882 */ /* 0x000fe20000000000 */
[----:B------:R-:W-:Y:S02]  /*1ec0*/  UIMAD UR6, UR4, -0x5, UR6 ;  /* 0xfffffffb040678a4 */ /* 0x000fe4000f8e0206 */
[----:B0-----:R-:W-:-:S04]  /*1ed0*/  ULEA UR5, UR7, UR5, 0x18 ;  /* 0x0000000507057291 */ /* 0x001fc8000f8ec03f */
[----:B------:R-:W-:-:S04]  /*1ee0*/  ULEA UR6, UR6, UR5, 0x3 ;  /* 0x0000000506067291 */ /* 0x000fc8000f8e183f */
[----:B------:R-:W-:-:S04]  /*1ef0*/  UIADD3 UR6, UR6, 0x28, URZ ;  /* 0x0000002806067890 */ /* 0x000fc8000fffe03f */
[----:B------:R-:W-:-:S09]  /*1f00*/  UPRMT UR6, URZ, 0x654, UR6 ;  /* 0x000006543f067896 */ /* 0x000fd20008000006 */
[----:B------:R-:W-:Y:S01]  /*1f10*/  SYNCS.ARRIVE.TRANS64.RED.A1T0 RZ, [UR6], RZ ;  /* 0x000000ffffff79a7 */ /* 0x000fe20008100406 */
[----:B------:R-:W-:Y:S05]  /*1f20*/  @P0 BRA `(.L_x_26) ;  /* 0x0000000000040947 */ /* 0x000fea0003800000 */
[----:B------:R-:W-:Y:S01]  /*1f30*/  BPT.TRAP 0x1 ;  /* 0x000000040000795c */ /* 0x000fe20000300000 */
.L_x_26:
[----:B------:R-:W-:Y:S01]  /*1f40*/  IMAD R3, R132, 0x60, RZ ;  /* 0x0000006084037824 */ /* 0x000fe200078e02ff */
[----:B------:R-:W-:Y:S01]  /*1f50*/  UIADD3 UR41, UR43, UR41, URZ ;  /* 0x000000292b297290 */ /* 0x000fe2000fffe03f */
[----:B------:R-:W-:Y:S01]  /*1f60*/  SHF.R.S32.HI R15, RZ, 0x1f, R19 ;  /* 0x0000001fff0f7819 */ /* 0x000fe20000011413 */
[----:B------:R-:W-:Y:S01]  /*1f70*/  ULDC UR7, c[0x0][0x288] ;  /* 0x0000a20000077ab9 */ /* 0x000fe20000000800 */
[----:B------:R-:W-:Y:S01]  /*1f80*/  IMAD.SHL.U32 R136, R133, 0x100, RZ ;  /* 0x0000010085887824 */ /* 0x000fe200078e00ff */
[C---:B------:R-:W-:Y:S01]  /*1f90*/  LOP3.LUT R4, R3.reuse, 0x6, R128, 0xf8, !PT ;  /* 0x0000000603047812 */ /* 0x040fe200078ef880 */
[----:B------:R-:W-:Y:S01]  /*1fa0*/  UISETP.GT.U32.AND UP0, UPT, UR41, 0x4, UPT ;  /* 0x000000042900788c */ /* 0x000fe2000bf04070 */
[----:B------:R-:W-:Y:S01]  /*1fb0*/  ISETP.GE.AND P0, PT, R3, UR7, PT ;  /* 0x0000000703007c0c */ /* 0x000fe2000bf06270 */
[----:B------:R-:W-:Y:S01]  /*1fc0*/  ULDC.64 UR4, c[0x0][0x5d0] ;  /* 0x0001740000047ab9 */ /* 0x000fe20000000a00 */
[----:B------:R-:W-:Y:S01]  /*1fd0*/  SHF.R.S32.HI R5, RZ, 0x1f, R4 ;  /* 0x0000001fff057819 */ /* 0x000fe20000011404 */
[----:B------:R-:W-:Y:S01]  /*1fe0*/  ULDC UR10, c[0x0][0x284] ;  /* 0x0000a100000a7ab9 */ /* 0x000fe20000000800 */
[----:B------:R-:W-:Y:S01]  /*1ff0*/  IMAD R0, R15, UR4, RZ ;  /* 0x000000040f007c24 */ /* 0x000fe2000f8e02ff */
[----:B------:R-:W-:Y:S01]  /*2000*/  UISETP.LT.U32.AND UP0, UPT, UR43, 0x5, UP0 ;  /* 0x000000052b00788c */ /* 0x000fe20008701070 */
[----:B------:R-:W-:Y:S01]  /*2010*/  ISETP.GE.OR P0, PT, R136, UR10, P0 ;  /* 0x0000000a88007c0c */ /* 0x000fe20008706670 */
[----:B------:R-:W-:Y:S01]  /*2020*/  UISETP.GE.U32.AND UP1, UPT, UR43, 0x5, UPT ;  /* 0x000000052b00788c */ /* 0x000fe2000bf26070 */
[C---:B------:R-:W-:Y:S01]  /*2030*/  IMAD R11, R19.reuse, UR5, R0 ;  /* 0x00000005130b7c24 */ /* 0x040fe2000f8e0200 */
[----:B------:R-:W-:Y:S01]  /*2040*/  USEL UR6, URZ, 0x1, !UP0 ;  /* 0x000000013f067887 */ /* 0x000fe2000c000000 */
[----:B------:R-:W-:Y:S01]  /*2050*/  IMAD.WIDE.U32 R6, R19, UR4, R4 ;  /* 0x0000000413067c25 */ /* 0x000fe2000f8e0004 */
[----:B------:R-:W-:Y:S01]  /*2060*/  UIMAD.WIDE.U32 UR4, UR41, -0x33333333, URZ ;  /* 0xcccccccd290478a5 */ /* 0x000fe2000f8e003f */
[----:B------:R-:W-:Y:S01]  /*2070*/  MOV R0, 0xffffffff ;  /* 0xffffffff00007802 */ /* 0x000fe20000000f00 */
[----:B------:R-:W-:Y:S01]  /*2080*/  ULDC.64 UR8, c[0x0][0x5c8] ;  /* 0x0001720000087ab9 */ /* 0x000fe20000000a00 */
[----:B------:R-:W-:Y:S01]  /*2090*/  IMAD.WIDE R8, R133, 0x100, R22 ;  /* 0x0000010085087825 */ /* 0x000fe200078e0216 */
[----:B------:R-:W-:-:S02]  /*20a0*/  USHF.R.U32.HI UR4, URZ, 0x2, UR5 ;  /* 0x000000023f047899 */ /* 0x000fc40008011605 */
[----:B------:R-:W-:Y:S01]  /*20b0*/  ULOP3.LUT UR40, UR40, UR6, URZ, 0x3c, !UPT ;  /* 0x0000000628287292 */ /* 0x000fe2000f8e3c3f */
[----:B------:R-:W-:Y:S01]  /*20c0*/  IMAD R13, R9, UR8, RZ ;  /* 0x00000008090d7c24 */ /* 0x000fe2000f8e02ff */
[----:B------:R-:W-:Y:S01]  /*20d0*/  UIMAD UR41, UR4, -0x5, UR41 ;  /* 0xfffffffb042978a4 */ /* 0x000fe2000f8e0229 */
[----:B------:R-:W-:Y:S01]  /*20e0*/  IMAD.IADD R7, R7, 0x1, R11 ;  /* 0x0000000107077824 */ /* 0x000fe200078e020b */
[----:B------:R-:W-:Y:S01]  /*20f0*/  @UP1 ULOP3.LUT UR40, UR40, 0x1, UR4, 0x78, !UPT ;  /* 0x0000000128281892 */ /* 0x000fe2000f8e7804 */
[C---:B------:R-:W-:Y:S02]  /*2100*/  IMAD R13, R8.reuse, UR9, R13 ;  /* 0x00000009080d7c24 */ /* 0x040fe4000f8e020d */
[----:B------:R-:W-:Y:S01]  /*2110*/  IMAD.WIDE.U32 R142, R8, UR8, R6 ;  /* 0x00000008088e7c25 */ /* 0x000fe2000f8e0006 */
[----:B------:R-:W-:Y:S08]  /*2120*/  @P0 BRA `(.L_x_28) ;  /* 0x0000006800a40947 */ /* 0x000ff00003800000 */
[----:B-----5:R-:W-:Y:S01]  /*2130*/  FSETP.NEU.AND P1, PT, R121, RZ, PT ;  /* 0x000000ff7900720b */ /* 0x020fe20003f2d000 */
[----:B------:R-:W-:Y:S01]  /*2140*/  IMAD.IADD R136, R131, 0x1, -R136 ;  /* 0x0000000183887824 */ /* 0x000fe200078e0a88 */
[----:B------:R-:W-:Y:S01]  /*2150*/  BSSY B0, `(.L_x_28) ;  /* 0x00006a6000007945 */ /* 0x000fe20003800000 */
[----:B------:R-:W-:Y:S02]  /*2160*/  IMAD.IADD R3, R122, 0x1, -R3 ;  /* 0x000000017a037824 */ /* 0x000fe400078e0a03 */
[----:B------:R-:W-:Y:S01]  /*2170*/  IMAD.IADD R145, R143, 0x1, R13 ;  /* 0x000000018f917824 */ /* 0x000fe200078e020d */
[----:B------:R-:W-:-:S04]  /*2180*/  ISETP.GT.AND P3, PT, R136, RZ, PT ;  /* 0x000000ff8800720c */ /* 0x000fc80003f64270 */
[----:B------:R-:W-:-:S03]  /*2190*/  ISETP.GT.AND P0, PT, R3, RZ, P3 ;  /* 0x000000ff0300720c */ /* 0x000fc60001f04270 */
[----:B------:R-:W-:Y:S10]  /*21a0*/  @!P1 BRA `(.L_x_29) ;  /* 0x0000004800dc9947 */ /* 0x000ff40003800000 */
[----:B------:R-:W0:Y:S01]  /*21b0*/  LDC.64 R10, c[0x0][0x5b8] ;  /* 0x00016e00ff0a7b82 */ /* 0x000e220000000a00 */
[----:B------:R-:W-:-:S07]  /*21c0*/  ULDC.64 UR4, c[0x0][0x5c0] ;  /* 0x0001700000047ab9 */ /* 0x000fce0000000a00 */
[----:B------:R-:W1:Y:S08]  /*21d0*/  LDC.64 R12, c[0x0][0x5b0] ;  /* 0x00016c00ff0c7b82 */ /* 0x000e700000000a00 */
[----:B------:R-:W2:Y:S01]  /*21e0*/  LDC.64 R6, c[0x0][0x5a8] ;  /* 0x00016a00ff067b82 */ /* 0x000ea20000000a00 */
[----:B0-----:R-:W-:-:S04]  /*21f0*/  IMAD R14, R15, R10, RZ ;  /* 0x0000000a0f0e7224 */ /* 0x001fc800078e02ff */
[C---:B------:R-:W-:Y:S02]  /*2200*/  IMAD R11, R19.reuse, R11, R14 ;  /* 0x0000000b130b7224 */ /* 0x040fe400078e020e */
[----:B------:R-:W-:-:S04]  /*2210*/  IMAD.WIDE.U32 R14, R19, R10, R4 ;  /* 0x0000000a130e7225 */ /* 0x000fc800078e0004 */
[----:B-1----:R-:W-:Y:S02]  /*2220*/  IMAD R20, R9, R12, RZ ;  /* 0x0000000c09147224 */ /* 0x002fe400078e02ff */
[----:B------:R-:W-:Y:S02]  /*2230*/  IMAD.IADD R21, R15, 0x1, R11 ;  /* 0x000000010f157824 */ /* 0x000fe400078e020b */
[----:B------:R-:W-:Y:S01]  /*2240*/  IMAD R143, R8, R13, R20 ;  /* 0x0000000d088f7224 */ /* 0x000fe200078e0214 */
[----:B------:R-:W-:-:S05]  /*2250*/  MOV R20, R14 ;  /* 0x0000000e00147202 */ /* 0x000fca0000000f00 */
[----:B------:R-:W-:-:S04]  /*2260*/  IMAD.WIDE.U32 R132, R8, R12, R20 ;  /* 0x0000000c08847225 */ /* 0x000fc800078e0014 */
[----:B------:R-:W-:Y:S01]  /*2270*/  IMAD.IADD R133, R133, 0x1, R143 ;  /* 0x0000000185857824 */ /* 0x000fe200078e028f */
[----:B--2---:R-:W-:-:S04]  /*2280*/  LEA R134, P1, R132, R6, 0x1 ;  /* 0x0000000684867211 */ /* 0x004fc800078208ff */
[----:B------:R-:W-:-:S05]  /*2290*/  LEA.HI.X R135, R132, R7, R133, 0x1, P1 ;  /* 0x0000000784877211 */ /* 0x000fca00008f0c85 */
[----:B------:R0:W2:Y:S01]  /*22a0*/  @P0 LDG.E.LTC128B.U16 R137, desc[UR38][R134.64] ;  /* 0x0000002686890981 */ /* 0x0000a2000c1e1520 */
[----:B------:R-:W-:Y:S01]  /*22b0*/  IMAD.WIDE.U32 R138, R8, R12, R4 ;  /* 0x0000000c088a7225 */ /* 0x000fe200078e0004 */
[----:B------:R-:W-:Y:S03]  /*22c0*/  BSSY B1, `(.L_x_30) ;  /* 0x0000012000017945 */ /* 0x000fe60003800000 */
[----:B------:R-:W-:Y:S02]  /*22d0*/  IMAD.IADD R139, R143, 0x1, R139 ;  /* 0x000000018f8b7824 */ /* 0x000fe400078e028b */
[----:B------:R-:W-:-:S04]  /*22e0*/  IMAD.WIDE.U32 R140, R19, R10, R138 ;  /* 0x0000000a138c7225 */ /* 0x000fc800078e008a */
[----:B0-----:R-:W-:Y:S01]  /*22f0*/  IMAD.SHL.U32 R134, R12, 0x8, RZ ;  /* 0x000000080c867824 */ /* 0x001fe200078e00ff */
[----:B------:R-:W-:Y:S01]  /*2300*/  LEA R138, P2, R140, R6, 0x1 ;  /* 0x000000068c8a7211 */ /* 0x000fe200078408ff */
[----:B--2---:R-:W-:-:S05]  /*2310*/  HADD2.F32 R132, -RZ, R137.H0_H0 ;  /* 0x20000089ff847230 */ /* 0x004fca0000004100 */
[----:B------:R-:W-:Y:S01]  /*2320*/  FMUL R133, R132, R121 ;  /* 0x0000007984857220 */ /* 0x000fe20000400000 */
[----:B------:R-:W-:-:S03]  /*2330*/  LEA R132, P1, R142, UR4, 0x1 ;  /* 0x000000048e847c11 */ /* 0x000fc6000f8208ff */
[----:B------:R-:W-:Y:S01]  /*2340*/  FFMA R133, R72, R120, R133 ;  /* 0x0000007848857223 */ /* 0x000fe20000000085 */
[----:B------:R-:W-:-:S04]  /*2350*/  IMAD.IADD R72, R11, 0x1, R141 ;  /* 0x000000010b487824 */ /* 0x000fc800078e028d */
[----:B------:R-:W-:Y:S02]  /*2360*/  F2FP.F16.F32.PACK_AB R135, RZ, R133 ;  /* 0x00000085ff87723e */ /* 0x000fe400000000ff */
[----:B------:R-:W-:Y:S02]  /*2370*/  LEA.HI.X R133, R142, UR5, R145, 0x1, P1 ;  /* 0x000000058e857c11 */ /* 0x000fe400088f0c91 */
[----:B------:R-:W-:Y:S02]  /*2380*/  ISETP.GT.AND P1, PT, R3, 0x1, P3 ;  /* 0x000000010300780c */ /* 0x000fe40001f24270 */
[----:B------:R-:W-:Y:S01]  /*2390*/  LEA.HI.X R139, R140, R7, R72, 0x1, P2 ;  /* 0x000000078c8b7211 */ /* 0x000fe200010f0c48 */
[----:B------:R0:W-:Y:S02]  /*23a0*/  @P0 STG.E.U16 desc[UR38][R132.64], R135 ;  /* 0x0000008784000986 */ /* 0x0001e4000c101526 */
[----:B0-----:R-:W-:-:S08]  /*23b0*/  SHF.L.U64.HI R135, R12, 0x3, R13 ;  /* 0x000000030c877819 */ /* 0x001fd0000001020d */
[----:B------:R-:W-:Y:S05]  /*23c0*/  @!P1 BRA `(.L_x_31) ;  /* 0x0000000000049947 */ /* 0x000fea0003800000 */
[----:B------:R0:W5:Y:S02]  /*23d0*/  LDG.E.LTC128B.U16 R137, desc[UR38][R138.64+0x2] ;  /* 0x000002268a897981 */ /* 0x000164000c1e1520 */
.L_x_31:
[----:B------:R-:W-:Y:S05]  /*23e0*/  BSYNC B1 ;  /* 0x0000000000017941 */ /* 0x000fea0003800000 */
.L_x_30:
[----:B-----5:R-:W-:Y:S01]  /*23f0*/  HADD2.F32 R72, -RZ, R137.H0_H0 ;  /* 0x20000089ff487230 */ /* 0x020fe20000004100 */
[----:B------:R-:W-:Y:S01]  /*2400*/  ISETP.GT.AND P0, PT, R136, 0x8, PT ;  /* 0x000000088800780c */ /* 0x000fe20003f04270 */
[----:B------:R-:W-:Y:S01]  /*2410*/  IMAD.WIDE.U32 R144, R8, R12, R134 ;  /* 0x0000000c08907225 */ /* 0x000fe200078e0086 */
[----:B------:R-:W-:-:S03]  /*2420*/  PRMT R147, R137, 0x7610, R147 ;  /* 0x0000761089937816 */ /* 0x000fc60000000093 */
[----:B------:R-:W-:Y:S01]  /*2430*/  FMUL R72, R72, R121 ;  /* 0x0000007948487220 */ /* 0x000fe20000400000 */
[----:B------:R-:W-:Y:S02]  /*2440*/  ISETP.GT.AND P2, PT, R3, RZ, P0 ;  /* 0x000000ff0300720c */ /* 0x000fe40000744270 */
[----:B------:R-:W-:Y:S01]  /*2450*/  IADD3 R143, R143, R145, RZ ;  /* 0x000000918f8f7210 */ /* 0x000fe20007ffe0ff */
[----:B------:R-:W-:Y:S01]  /*2460*/  FFMA R72, R73, R120, R72 ;  /* 0x0000007849487223 */ /* 0x000fe20000000048 */
[----:B------:R-:W-:-:S04]  /*2470*/  IADD3 R73, P4, R14, R144, RZ ;  /* 0x000000900e497210 */ /* 0x000fc80007f9e0ff */
[----:B------:R-:W-:Y:S01]  /*2480*/  F2FP.F16.F32.PACK_AB R72, RZ, R72 ;  /* 0x00000048ff48723e */ /* 0x000fe200000000ff */
[----:B------:R-:W-:Y:S01]  /*2490*/  IMAD.X R142, R143, 0x1, R21, P4 ;  /* 0x000000018f8e7824 */ /* 0x000fe200020e0615 */
[C---:B------:R-:W-:Y:S02]  /*24a0*/  LEA R140, P4, R73.reuse, R6, 0x1 ;  /* 0x00000006498c7211 */ /* 0x040fe400078808ff */
[----:B------:R-:W-:Y:S02]  /*24b0*/  PRMT R145, R72, 0x7610, R145 ;  /* 0x0000761048917816 */ /* 0x000fe40000000091 */
[----:B------:R-:W-:-:S03]  /*24c0*/  LEA.HI.X R141, R73, R7, R142, 0x1, P4 ;  /* 0x00000007498d7211 */ /* 0x000fc600020f0c8e */
[----:B------:R1:W-:Y:S04]  /*24d0*/  @P1 STG.E.U16 desc[UR38][R132.64+0x2], R145 ;  /* 0x0000029184001986 */ /* 0x0003e8000c101526 */
[----:B------:R2:W3:Y:S01]  /*24e0*/  @P2 LDG.E.LTC128B.U16 R147, desc[UR38][R140.64] ;  /* 0x000000268c932981 */ /* 0x0004e2000c1e1520 */
[----:B------:R-:W-:Y:S01]  /*24f0*/  IMAD.SHL.U32 R137, R126, 0x2, RZ ;  /* 0x000000027e897824 */ /* 0x000fe200078e00ff */
[----:B------:R-:W-:Y:S01]  /*2500*/  IADD3 R144, P1, R4, R144, RZ ;  /* 0x0000009004907210 */ /* 0x000fe20007f3e0ff */
[----:B------:R-:W-:Y:S03]  /*2510*/  BSSY B1, `(.L_x_32) ;  /* 0x0000011000017945 */ /* 0x000fe60003800000 */
[----:B------:R-:W-:Y:S01]  /*2520*/  IADD3 R142, P4, R137, R132, RZ ;  /* 0x00000084898e7210 */ /* 0x000fe20007f9e0ff */
[----:B-1----:R-:W-:Y:S01]  /*2530*/  IMAD.X R145, R5, 0x1, R143, P1 ;  /* 0x0000000105917824 */ /* 0x002fe200008e068f */
[----:B------:R-:W-:Y:S01]  /*2540*/  ISETP.GT.AND P1, PT, R3, 0x1, P0 ;  /* 0x000000010300780c */ /* 0x000fe20000724270 */
[----:B------:R-:W-:-:S03]  /*2550*/  IMAD.WIDE.U32 R144, R19, R10, R144 ;  /* 0x0000000a13907225 */ /* 0x000fc600078e0090 */
[----:B--2---:R-:W-:Y:S01]  /*2560*/  LEA R140, P5, R144, R6, 0x1 ;  /* 0x00000006908c7211 */ /* 0x004fe200078a08ff */
[----:B---3--:R-:W-:-:S05]  /*2570*/  HADD2.F32 R72, -RZ, R147.H0_H0 ;  /* 0x20000093ff487230 */ /* 0x008fca0000004100 */
[----:B------:R-:W-:Y:S01]  /*2580*/  FMUL R73, R72, R121 ;  /* 0x0000007948497220 */ /* 0x000fe20000400000 */
[----:B------:R-:W-:-:S03]  /*2590*/  IMAD.IADD R72, R11, 0x1, R145 ;  /* 0x000000010b487824 */ /* 0x000fc600078e0291 */
[----:B------:R-:W-:Y:S01]  /*25a0*/  FFMA R74, R74, R120, R73 ;  /* 0x000000784a4a7223 */ /* 0x000fe20000000049 */
[----:B------:R-:W-:Y:S02]  /*25b0*/  SHF.L.U64.HI R73, R126, 0x1, R125 ;  /* 0x000000017e497819 */ /* 0x000fe4000001027d */
[----:B------:R-:W-:Y:S02]  /*25c0*/  LEA.HI.X R141, R144, R7, R72, 0x1, P5 ;  /* 0x00000007908d7211 */ /* 0x000fe400028f0c48 */
[----:B------:R-:W-:Y:S02]  /*25d0*/  F2FP.F16.F32.PACK_AB R74, RZ, R74 ;  /* 0x0000004aff4a723e */ /* 0x000fe400000000ff */
[----:B------:R-:W-:-:S05]  /*25e0*/  IADD3.X R143, R73, R133, RZ, P4, !PT ;  /* 0x00000085498f7210 */ /* 0x000fca00027fe4ff */
[----:B------:R1:W-:Y:S01]  /*25f0*/  @P2 STG.E.U16 desc[UR38][R142.64], R74 ;  /* 0x0000004a8e002986 */ /* 0x0003e2000c101526 */
[----:B------:R-:W-:Y:S05]  /*2600*/  @!P1 BRA `(.L_x_33) ;  /* 0x0000000000049947 */ /* 0x000fea0003800000 */
[----:B------:R2:W5:Y:S02]  /*2610*/  LDG.E.LTC128B.U16 R147, desc[UR38][R140.64+0x2] ;  /* 0x000002268c937981 */ /* 0x000564000c1e1520 */
.L_x_33:
[----:B------:R-:W-:Y:S05]  /*2620*/  BSYNC B1 ;  /* 0x0000000000017941 */ /* 0x000fea0003800000 */
.L_x_32:
[----:B-----5:R-:W-:Y:S01]  /*2630*/  HADD2.F32 R72, -RZ, R147.H0_H0 ;  /* 0x20000093ff487230 */ /* 0x020fe20000004100 */
[----:B------:R-:W-:Y:S01]  /*2640*/  ISETP.GT.AND P2, PT, R3, 0x8, P3 ;  /* 0x000000080300780c */ /* 0x000fe20001f44270 */
[----:B-1----:R-:W-:Y:S01]  /*2650*/  @P1 IMAD.MOV.U32 R74, RZ, RZ, R142 ;  /* 0x000000ffff4a1224 */ /* 0x002fe200078e008e */
[----:B------:R-:W-:Y:S02]  /*2660*/  BSSY B1, `(.L_x_34) ;  /* 0x0000008000017945 */ /* 0x000fe40003800000 */
[----:B------:R-:W-:-:S04]  /*2670*/  FMUL R72, R72, R121 ;  /* 0x0000007948487220 */ /* 0x000fc80000400000 */
[----:B------:R-:W-:Y:S01]  /*2680*/  FFMA R72, R75, R120, R72 ;  /* 0x000000784b487223 */ /* 0x000fe20000000048 */
[----:B------:R-:W-:-:S04]  /*2690*/  @P1 IMAD.MOV.U32 R75, RZ, RZ, R143 ;  /* 0x000000ffff4b1224 */ /* 0x000fc800078e008f */
[----:B------:R-:W-:-:S05]  /*26a0*/  F2FP.F16.F32.PACK_AB R72, RZ, R72 ;  /* 0x00000048ff48723e */ /* 0x000fca00000000ff */
[----:B------:R1:W-:Y:S01]  /*26b0*/  @P1 STG.E.U16 desc[UR38][R74.64+0x2], R72 ;  /* 0x000002484a001986 */ /* 0x0003e2000c101526 */
[----:B------:R-:W-:Y:S05]  /*26c0*/  @!P2 BRA `(.L_x_35) ;  /* 0x000000000004a947 */ /* 0x000fea0003800000 */
[----:B------:R3:W5:Y:S02]  /*26d0*/  LDG.E.LTC128B.U16 R147, desc[UR38][R138.64+0x10] ;  /* 0x000010268a937981 */ /* 0x000764000c1e1520 */
.L_x_35:
[----:B------:R-:W-:Y:S05]  /*26e0*/  BSYNC B1 ;  /* 0x0000000000017941 */ /* 0x000fea0003800000 */
.L_x_34:
[----:B-1---5:R-:W-:Y:S01]  /*26f0*/  HADD2.F32 R72, -RZ, R147.H0_H0 ;  /* 0x20000093ff487230 */ /* 0x022fe20000004100 */
[----:B------:R-:W-:Y:S01]  /*2700*/  ISETP.GT.AND P1, PT, R3, 0x9, P3 ;  /* 0x000000090300780c */ /* 0x000fe20001f24270 */
[----:B------:R-:W-:Y:S01]  /*2710*/  @P2 IMAD.MOV.U32 R74, RZ, RZ, R132 ;  /* 0x000000ffff4a2224 */ /* 0x000fe200078e0084 */
[----:B------:R-:W-:Y:S02]  /*2720*/  BSSY B1, `(.L_x_36) ;  /* 0x0000009000017945 */ /* 0x000fe40003800000 */
[----:B------:R-:W-:-:S04]  /*2730*/  FMUL R75, R72, R121 ;  /* 0x00000079484b7220 */ /* 0x000fc80000400000 */
[----:B------:R-:W-:-:S05]  /*2740*/  FFMA R75, R76, R120, R75 ;  /* 0x000000784c4b7223 */ /* 0x000fca000000004b */
[----:B------:R-:W-:-:S04]  /*2750*/  F2FP.F16.F32.PACK_AB R75, RZ, R75 ;  /* 0x0000004bff4b723e */ /* 0x000fc800000000ff */
[----:B------:R-:W-:Y:S01]  /*2760*/  PRMT R72, R75, 0x7610, R72 ;  /* 0x000076104b487816 */ /* 0x000fe20000000048 */
[----:B------:R-:W-:-:S05]  /*2770*/  @P2 IMAD.MOV.U32 R75, RZ, RZ, R133 ;  /* 0x000000ffff4b2224 */ /* 0x000fca00078e0085 */
[----:B------:R1:W-:Y:S01]  /*2780*/  @P2 STG.E.U16 desc[UR38][R74.64+0x10], R72 ;  /* 0x000010484a002986 */ /* 0x0003e2000c101526 */
[----:B------:R-:W-:Y:S05]  /*2790*/  @!P1 BRA `(.L_x_37) ;  /* 0x0000000000049947 */ /* 0x000fea0003800000 */
[----:B------:R4:W5:Y:S02]  /*27a0*/  LDG.E.LTC128B.U16 R147, desc[UR38][R138.64+0x12] ;  /* 0x000012268a937981 */ /* 0x000964000c1e1520 */
.L_x_37:
[----:B------:R-:W-:Y:S05]  /*27b0*/  BSYNC B1 ;  /* 0x0000000000017941 */ /* 0x000fea0003800000 */
.L_x_36:
[----:B-1---5:R-:W-:Y:S01]  /*27c0*/  HADD2.F32 R72, -RZ, R147.H0_H0 ;  /* 0x20000093ff487230 */ /* 0x022fe20000004100 */
[----:B------:R-:W-:Y:S01]  /*27d0*/  @P1 MOV R74, R132 ;  /* 0x00000084004a1202 */ /* 0x000fe20000000f00 */
[----:B------:R-:W-:Y:S01]  /*27e0*/  @P1 IMAD.MOV.U32 R75, RZ, RZ, R133 ;  /* 0x000000ffff4b1224 */ /* 0x000fe200078e0085 */
[----:B------:R-:W-:Y:S01]  /*27f0*/  ISETP.GT.AND P2, PT, R3, 0x8, P0 ;  /* 0x000000080300780c */ /* 0x000fe20000744270 */
[----:B------:R-:W-:Y:S01]  /*2800*/  BSSY B1, `(.L_x_38) ;  /* 0x0000007000017945 */ /* 0x000fe20003800000 */
[----:B------:R-:W-:-:S04]  /*2810*/  FMUL R72, R72, R121 ;  /* 0x0000007948487220 */ /* 0x000fc80000400000 */
[----:B------:R-:W-:-:S05]  /*2820*/  FFMA R72, R77, R120, R72 ;  /* 0x000000784d487223 */ /* 0x000fca0000000048 */
[----:B------:R-:W-:-:S05]  /*2830*/  F2FP.F16.F32.PACK_AB R72, RZ, R72 ;  /* 0x00000048ff48723e */ /* 0x000fca00000000ff */
[----:B------:R1:W-:Y:S01]  /*2840*/  @P1 STG.E.U16 desc[UR38][R74.64+0x12], R72 ;  /* 0x000012484a001986 */ /* 0x0003e2000c101526 */
[----:B------:R-:W-:Y:S05]  /*2850*/  @!P2 BRA `(.L_x_39) ;  /* 0x000000000004a947 */ /* 0x000fea0003800000 */
[----:B------:R0:W5:Y:S02]  /*2860*/  LDG.E.LTC128B.U16 R147, desc[UR38][R140.64+0x10] ;  /* 0x000010268c937981 */ /* 0x000164000c1e1520 */
.L_x_39:
[----:B------:R-:W-:Y:S05]  /*2870*/  BSYNC B1 ;  /* 0x0000000000017941 */ /* 0x000fea0003800000 */
.L_x_38:
        /* <DEDUP_REMOVED lines=12> */
.L_x_41:
[----:B------:R-:W-:Y:S05]  /*2940*/  BSYNC B1 ;  /* 0x0000000000017941 */ /* 0x000fea0003800000 */
.L_x_40:
        /* <DEDUP_REMOVED lines=11> */
.L_x_43:
[----:B------:R-:W-:Y:S05]  /*2a00*/  BSYNC B1 ;  /* 0x0000000000017941 */ /* 0x000fea0003800000 */
.L_x_42:
        /* <DEDUP_REMOVED lines=12> */
.L_x_45:
[----:B------:R-:W-:Y:S05]  /*2ad0*/  BSYNC B1 ;  /* 0x0000000000017941 */ /* 0x000fea0003800000 */
.L_x_44:
[----:B-1---5:R-:W-:Y:S01]  /*2ae0*/  HADD2.F32 R72, -RZ, R147.H0_H0 ;  /* 0x20000093ff487230 */ /* 0x022fe20000004100 */
[----:B------:R-:W-:Y:S01]  /*2af0*/  ISETP.GT.AND P2, PT, R3, 0x10, P0 ;  /* 0x000000100300780c */ /* 0x000fe20000744270 */
[----:B------:R-:W-:Y:S01]  /*2b00*/  @P1 IMAD.MOV.U32 R74, RZ, RZ, R132 ;  /* 0x000000ffff4a1224 */ /* 0x000fe200078e0084 */
[----:B------:R-:W-:Y:S01]  /*2b10*/  BSSY B1, `(.L_x_46) ;  /* 0x0000008000017945 */ /* 0x000fe20003800000 */
[----:B------:R-:W-:Y:S02]  /*2b20*/  @P1 IMAD.MOV.U32 R75, RZ, RZ, R133 ;  /* 0x000000ffff4b1224 */ /* 0x000fe400078e0085 */
[----:B------:R-:W-:-:S04]  /*2b30*/  FMUL R72, R72, R121 ;  /* 0x0000007948487220 */ /* 0x000fc80000400000 */
[----:B------:R-:W-:-:S05]  /*2b40*/  FFMA R72, R81, R120, R72 ;  /* 0x0000007851487223 */ /* 0x000fca0000000048 */
[----:B------:R-:W-:-:S05]  /*2b50*/  F2FP.F16.F32.PACK_AB R72, RZ, R72 ;  /* 0x00000048ff48723e */ /* 0x000fca00000000ff */
[----:B------:R1:W-:Y:S01]  /*2b60*/  @P1 STG.E.U16 desc[UR38][R74.64+0x22], R72 ;  /* 0x000022484a001986 */ /* 0x0003e2000c101526 */
[----:B------:R-:W-:Y:S05]  /*2b70*/  @!P2 BRA `(.L_x_47) ;  /* 0x000000000004a947 */ /* 0x000fea0003800000 */
[----:B------:R0:W5:Y:S02]  /*2b80*/  LDG.E.LTC128B.U16 R147, desc[UR38][R140.64+0x20] ;  /* 0x000020268c937981 */ /* 0x000164000c1e1520 */
.L_x_47:
[----:B------:R-:W-:Y:S05]  /*2b90*/  BSYNC B1 ;  /* 0x0000000000017941 */ /* 0x000fea0003800000 */
.L_x_46:
[----:B-1---5:R-:W-:Y:S01]  /*2ba0*/  HADD2.F32 R72, -RZ, R147.H0_H0 ;  /* 0x20000093ff487230 */ /* 0x022fe20000004100 */
[----:B------:R-:W-:Y:S01]  /*2bb0*/  @P2 MOV R74, R142 ;  /* 0x0000008e004a2202 */ /* 0x000fe20000000f00 */
[----:B------:R-:W-:Y:S01]  /*2bc0*/  BSSY B1, `(.L_x_48) ;  /* 0x000000a000017945 */ /* 0x000fe20003800000 */
[----:B------:R-:W-:Y:S02]  /*2bd0*/  ISETP.GT.AND P1, PT, R3, 0x11, P0 ;  /* 0x000000110300780c */ /* 0x000fe40000724270 */
        /* <DEDUP_REMOVED lines=8> */
.L_x_49:
[----:B------:R-:W-:Y:S05]  /*2c60*/  BSYNC B1 ;  /* 0x0000000000017941 */ /* 0x000fea0003800000 */
.L_x_48:
        /* <DEDUP_REMOVED lines=11> */
.L_x_51:
[----:B------:R-:W-:Y:S05]  /*2d20*/  BSYNC B1 ;  /* 0x0000000000017941 */ /* 0x000fea0003800000 */
.L_x_50:
[----:B-1---5:R-:W-:Y:S01]  /*2d30*/  HADD2.F32 R72, -RZ, R147.H0_H0 ;  /* 0x20000093ff487230 */ /* 0x022fe20000004100 */
[----:B------:R-:W-:Y:S01]  /*2d40*/  ISETP.GT.AND P1, PT, R3, 0x19, P3 ;  /* 0x000000190300780c */ /* 0x000fe20001f24270 */
[----:B------:R-:W-:Y:S01]  /*2d50*/  @P2 IMAD.MOV.U32 R74, RZ, RZ, R132 ;  /* 0x000000ffff4a2224 */ /* 0x000fe200078e0084 */
[----:B------:R-:W-:Y:S02]  /*2d60*/  BSSY B1, `(.L_x_52) ;  /* 0x0000009000017945 */ /* 0x000fe40003800000 */
[----:B------:R-:W-:-:S04]  /*2d70*/  FMUL R75, R72, R121 ;  /* 0x00000079484b7220 */ /* 0x000fc80000400000 */
[----:B------:R-:W-:-:S05]  /*2d80*/  FFMA R75, R84, R120, R75 ;  /* 0x00000078544b7223 */ /* 0x000fca000000004b */
[----:B------:R-:W-:-:S04]  /*2d90*/  F2FP.F16.F32.PACK_AB R75, RZ, R75 ;  /* 0x0000004bff4b723e */ /* 0x000fc800000000ff */
[----:B------:R-:W-:Y:S02]  /*2da0*/  PRMT R72, R75, 0x7610, R72 ;  /* 0x000076104b487816 */ /* 0x000fe40000000048 */
[----:B------:R-:W-:-:S05]  /*2db0*/  @P2 MOV R75, R133 ;  /* 0x00000085004b2202 */ /* 0x000fca0000000f00 */
[----:B------:R1:W-:Y:S01]  /*2dc0*/  @P2 STG.E.U16 desc[UR38][R74.64+0x30], R72 ;  /* 0x000030484a002986 */ /* 0x0003e2000c101526 */
[----:B------:R-:W-:Y:S05]  /*2dd0*/  @!P1 BRA `(.L_x_53) ;  /* 0x0000000000049947 */ /* 0x000fea0003800000 */
[----:B------:R0:W5:Y:S02]  /*2de0*/  LDG.E.LTC128B.U16 R147, desc[UR38][R138.64+0x32] ;  /* 0x000032268a937981 */ /* 0x000164000c1e1520 */
.L_x_53:
[----:B------:R-:W-:Y:S05]  /*2df0*/  BSYNC B1 ;  /* 0x0000000000017941 */ /* 0x000fea0003800000 */
.L_x_52:
        /* <DEDUP_REMOVED lines=11> */
.L_x_55:
[----:B------:R-:W-:Y:S05]  /*2eb0*/  BSYNC B1 ;  /* 0x0000000000017941 */ /* 0x000fea0003800000 */
.L_x_54:
        /* <DEDUP_REMOVED lines=12> */
.L_x_57:
[----:B------:R-:W-:Y:S05]  /*2f80*/  BSYNC B1 ;  /* 0x0000000000017941 */ /* 0x000fea0003800000 */
.L_x_56:
        /* <DEDUP_REMOVED lines=11> */
.L_x_59:
[----:B------:R-:W-:Y:S05]  /*3040*/  BSYNC B1 ;  /* 0x0000000000017941 */ /* 0x000fea0003800000 */
.L_x_58:
        /* <DEDUP_REMOVED lines=12> */
.L_x_61:
[----:B------:R-:W-:Y:S05]  /*3110*/  BSYNC B1 ;  /* 0x0000000000017941 */ /* 0x000fea0003800000 */
.L_x_60:
        /* <DEDUP_REMOVED lines=11> */
.L_x_63:
[----:B------:R-:W-:Y:S05]  /*31d0*/  BSYNC B1 ;  /* 0x0000000000017941 */ /* 0x000fea0003800000 */
.L_x_62:
        /* <DEDUP_REMOVED lines=12> */
.L_x_65:
[----:B------:R-:W-:Y:S05]  /*32a0*/  BSYNC B1 ;  /* 0x0000000000017941 */ /* 0x000fea0003800000 */
.L_x_64:
        /* <DEDUP_REMOVED lines=11> */
.L_x_67:
[----:B------:R-:W-:Y:S05]  /*3360*/  BSYNC B1 ;  /* 0x0000000000017941 */ /* 0x000fea0003800000 */
.L_x_66:
        /* <DEDUP_REMOVED lines=12> */
.L_x_69:
[----:B------:R-:W-:Y:S05]  /*3430*/  BSYNC B1 ;  /* 0x0000000000017941 */ /* 0x000fea0003800000 */
.L_x_68:
        /* <DEDUP_REMOVED lines=11> */
.L_x_71:
[----:B------:R-:W-:Y:S05]  /*34f0*/  BSYNC B1 ;  /* 0x0000000000017941 */ /* 0x000fea0003800000 */
.L_x_70:
        /* <DEDUP_REMOVED lines=12> */
.L_x_73:
[----:B------:R-:W-:Y:S05]  /*35c0*/  BSYNC B1 ;  /* 0x0000000000017941 */ /* 0x000fea0003800000 */
.L_x_72:
        /* <DEDUP_REMOVED lines=11> */
.L_x_75:
[----:B------:R-:W-:Y:S05]  /*3680*/  BSYNC B1 ;  /* 0x0000000000017941 */ /* 0x000fea0003800000 */
.L_x_74:
        /* <DEDUP_REMOVED lines=12> */
.L_x_77:
[----:B------:R-:W-:Y:S05]  /*3750*/  BSYNC B1 ;  /* 0x0000000000017941 */ /* 0x000fea0003800000 */
.L_x_76:
        /* <DEDUP_REMOVED lines=11> */
.L_x_79:
[----:B------:R-:W-:Y:S05]  /*3810*/  BSYNC B1 ;  /* 0x0000000000017941 */ /* 0x000fea0003800000 */
.L_x_78:
        /* <DEDUP_REMOVED lines=12> */
.L_x_81:
[----:B------:R-:W-:Y:S05]  /*38e0*/  BSYNC B1 ;  /* 0x0000000000017941 */ /* 0x000fea0003800000 */
.L_x_80:
        /* <DEDUP_REMOVED lines=11> */
.L_x_83:
[----:B------:R-:W-:Y:S05]  /*39a0*/  BSYNC B1 ;  /* 0x0000000000017941 */ /* 0x000fea0003800000 */
.L_x_82:
        /* <DEDUP_REMOVED lines=12> */
.L_x_85:
[----:B------:R-:W-:Y:S05]  /*3a70*/  BSYNC B1 ;  /* 0x0000000000017941 */ /* 0x000fea0003800000 */
.L_x_84:
        /* <DEDUP_REMOVED lines=11> */
.L_x_87:
[----:B------:R-:W-:Y:S05]  /*3b30*/  BSYNC B1 ;  /* 0x0000000000017941 */ /* 0x000fea0003800000 */
.L_x_86:
        /* <DEDUP_REMOVED lines=12> */
.L_x_89:
[----:B------:R-:W-:Y:S05]  /*3c00*/  BSYNC B1 ;  /* 0x0000000000017941 */ /* 0x000fea0003800000 */
.L_x_88:
        /* <DEDUP_REMOVED lines=11> */
.L_x_91:
[----:B------:R-:W-:Y:S05]  /*3cc0*/  BSYNC B1 ;  /* 0x0000000000017941 */ /* 0x000fea0003800000 */
.L_x_90:
        /* <DEDUP_REMOVED lines=12> */
.L_x_93:
[----:B------:R-:W-:Y:S05]  /*3d90*/  BSYNC B1 ;  /* 0x0000000000017941 */ /* 0x000fea0003800000 */
.L_x_92:
        /* <DEDUP_REMOVED lines=11> */
.L_x_95:
[----:B------:R-:W-:Y:S05]  /*3e50*/  BSYNC B1 ;  /* 0x0000000000017941 */ /* 0x000fea0003800000 */
.L_x_94:
        /* <DEDUP_REMOVED lines=12> */
.L_x_97:
[----:B------:R-:W-:Y:S05]  /*3f20*/  BSYNC B1 ;  /* 0x0000000000017941 */ /* 0x000fea0003800000 */
.L_x_96:
        /* <DEDUP_REMOVED lines=11> */
.L_x_99:
[----:B------:R-:W-:Y:S05]  /*3fe0*/  BSYNC B1 ;  /* 0x0000000000017941 */ /* 0x000fea0003800000 */
.L_x_98:
        /* <DEDUP_REMOVED lines=12> */
.L_x_101:
[----:B------:R-:W-:Y:S05]  /*40b0*/  BSYNC B1 ;  /* 0x0000000000017941 */ /* 0x000fea0003800000 */
.L_x_100:
        /* <DEDUP_REMOVED lines=11> */
.L_x_103:
[----:B------:R-:W-:Y:S05]  /*4170*/  BSYNC B1 ;  /* 0x0000000000017941 */ /* 0x000fea0003800000 */
.L_x_102:
        /* <DEDUP_REMOVED lines=12> */
.L_x_105:
[----:B------:R-:W-:Y:S05]  /*4240*/  BSYNC B1 ;  /* 0x0000000000017941 */ /* 0x000fea0003800000 */
.L_x_104:
        /* <DEDUP_REMOVED lines=11> */
.L_x_107:
[----:B------:R-:W-:Y:S05]  /*4300*/  BSYNC B1 ;  /* 0x0000000000017941 */ /* 0x000fea0003800000 */
.L_x_106:
        /* <DEDUP_REMOVED lines=12> */
.L_x_109:
[----:B------:R-:W-:Y:S05]  /*43d0*/  BSYNC B1 ;  /* 0x0000000000017941 */ /* 0x000fea0003800000 */
.L_x_108:
        /* <DEDUP_REMOVED lines=11> */
.L_x_111:
[----:B------:R-:W-:Y:S05]  /*4490*/  BSYNC B1 ;  /* 0x0000000000017941 */ /* 0x000fea0003800000 */
.L_x_110:
        /* <DEDUP_REMOVED lines=12> */
.L_x_113:
[----:B------:R-:W-:Y:S05]  /*4560*/  BSYNC B1 ;  /* 0x0000000000017941 */ /* 0x000fea0003800000 */
.L_x_112:
        /* <DEDUP_REMOVED lines=11> */
.L_x_115:
[----:B------:R-:W-:Y:S05]  /*4620*/  BSYNC B1 ;  /* 0x0000000000017941 */ /* 0x000fea0003800000 */
.L_x_114:
        /* <DEDUP_REMOVED lines=12> */
.L_x_117:
[----:B------:R-:W-:Y:S05]  /*46f0*/  BSYNC B1 ;  /* 0x0000000000017941 */ /* 0x000fea0003800000 */
.L_x_116:
        /* <DEDUP_REMOVED lines=11> */
.L_x_119:
[----:B------:R-:W-:Y:S05]  /*47b0*/  BSYNC B1 ;  /* 0x0000000000017941 */ /* 0x000fea0003800000 */
.L_x_118:
[----:B-1---5:R-:W-:Y:S01]  /*47c0*/  HADD2.F32 R72, -RZ, R147.H0_H0 ;  /* 0x20000093ff487230 */ /* 0x022fe20000004100 */
[----:B------:R-:W-:Y:S01]  /*47d0*/  ISETP.GT.AND P1, PT, R3, 0x59, P0 ;  /* 0x000000590300780c */ /* 0x000fe20000724270 */
[----:B------:R-:W-:Y:S01]  /*47e0*/  @P2 IMAD.MOV.U32 R74, RZ, RZ, R142 ;  /* 0x000000ffff4a2224 */ /* 0x000fe200078e008e */
[----:B------:R-:W-:Y:S01]  /*47f0*/  BSSY B1, `(.L_x_120) ;  /* 0x000000a000017945 */ /* 0x000fe20003800000 */
[----:B------:R-:W-:Y:S01]  /*4800*/  IADD3 R81, P0, R8, 0x80, RZ ;  /* 0x0000008008517810 */ /* 0x000fe20007f1e0ff */
        /* <DEDUP_REMOVED lines=8> */
.L_x_121:
[----:B------:R-:W-:Y:S05]  /*4890*/  BSYNC B1 ;  /* 0x0000000000017941 */ /* 0x000fea0003800000 */
.L_x_120:
[----:B-----5:R-:W-:Y:S01]  /*48a0*/  HADD2.F32 R8, -RZ, R147.H0_H0 ;  /* 0x20000093ff087230 */ /* 0x020fe20000004100 */
[----:B------:R-:W-:Y:S01]  /*48b0*/  BSSY B1, `(.L_x_122) ;  /* 0x0000011000017945 */ /* 0x000fe20003800000 */
[----:B------:R-:W-:Y:S01]  /*48c0*/  IMAD.X R9, RZ, RZ, R9, P0 ;  /* 0x000000ffff097224 */ /* 0x000fe200000e0609 */
[----:B------:R-:W-:Y:S02]  /*48d0*/  ISETP.GT.AND P0, PT, R136, 0x80, PT ;  /* 0x000000808800780c */ /* 0x000fe40003f04270 */
[----:B------:R-:W-:Y:S01]  /*48e0*/  FMUL R8, R8, R121 ;  /* 0x0000007908087220 */ /* 0x000fe20000400000 */
[----:B-1----:R-:W-:Y:S01]  /*48f0*/  IMAD R72, R9, R12, RZ ;  /* 0x0000000c09487224 */ /* 0x002fe200078e02ff */
[----:B------:R-:W-:Y:S02]  /*4900*/  ISETP.GT.AND P3, PT, R3, RZ, P0 ;  /* 0x000000ff0300720c */ /* 0x000fe40000764270 */
[----:B------:R-:W-:Y:S01]  /*4910*/  FFMA R119, R119, R120, R8 ;  /* 0x0000007877777223 */ /* 0x000fe20000000008 */
[----:B------:R-:W-:-:S02]  /*4920*/  IMAD R79, R81, R13, R72 ;  /* 0x0000000d514f7224 */ /* 0x000fc400078e0248 */
[----:B------:R-:W-:Y:S02]  /*4930*/  IMAD.WIDE.U32 R8, R81, R12, R20 ;  /* 0x0000000c51087225 */ /* 0x000fe400078e0014 */
[----:B------:R-:W-:-:S03]  /*4940*/  F2FP.F16.F32.PACK_AB R119, RZ, R119 ;  /* 0x00000077ff77723e */ /* 0x000fc600000000ff */
[----:B------:R-:W-:Y:S02]  /*4950*/  IADD3 R9, R9, R79, RZ ;  /* 0x0000004f09097210 */ /* 0x000fe40007ffe0ff */
[----:B------:R1:W-:Y:S01]  /*4960*/  @P1 STG.E.U16 desc[UR38][R142.64+0xb2], R119 ;  /* 0x0000b2778e001986 */ /* 0x0003e2000c101526 */
[----:B------:R-:W-:-:S04]  /*4970*/  LEA R74, P2, R8, R6, 0x1 ;  /* 0x00000006084a7211 */ /* 0x000fc800078408ff */
[----:B------:R-:W-:Y:S01]  /*4980*/  LEA.HI.X R75, R8, R7, R9, 0x1, P2 ;  /* 0x00000007084b7211 */ /* 0x000fe200010f0c09 */
[----:B------:R-:W-:Y:S01]  /*4990*/  IMAD.WIDE.U32 R8, R81, R12, R4 ;  /* 0x0000000c51087225 */ /* 0x000fe200078e0004 */
[----:B------:R-:W-:Y:S07]  /*49a0*/  @!P3 BRA `(.L_x_123) ;  /* 0x000000000004b947 */ /* 0x000fee0003800000 */
[----:B------:R0:W5:Y:S02]  /*49b0*/  LDG.E.LTC128B.U16 R147, desc[UR38][R74.64] ;  /* 0x000000264a937981 */ /* 0x000164000c1e1520 */
.L_x_123:
[----:B------:R-:W-:Y:S05]  /*49c0*/  BSYNC B1 ;  /* 0x0000000000017941 */ /* 0x000fea0003800000 */
.L_x_122:
[----:B-----5:R-:W-:Y:S01]  /*49d0*/  HADD2.F32 R72, -RZ, R147.H0_H0 ;  /* 0x20000093ff487230 */ /* 0x020fe20000004100 */
[----:B0-----:R-:W-:Y:S01]  /*49e0*/  LEA R74, P1, R127, R132, 0x1 ;  /* 0x000000847f4a7211 */ /* 0x001fe200078208ff */
[----:B------:R-:W-:Y:S01]  /*49f0*/  IMAD.IADD R9, R79, 0x1, R9 ;  /* 0x000000014f097824 */ /* 0x000fe200078e0209 */
[----:B------:R-:W-:Y:S01]  /*4a00*/  ISETP.GT.AND P2, PT, R3, 0x1, P0 ;  /* 0x000000010300780c */ /* 0x000fe20000744270 */
[----:B------:R-:W-:Y:S01]  /*4a10*/  BSSY B1, `(.L_x_124) ;  /* 0x000000c000017945 */ /* 0x000fe20003800000 */
[----:B------:R-:W-:Y:S01]  /*4a20*/  FMUL R13, R72, R121 ;  /* 0x00000079480d7220 */ /* 0x000fe20000400000 */
[----:B------:R-:W-:Y:S01]  /*4a30*/  LEA.HI.X R75, R127, R133, R124, 0x1, P1 ;  /* 0x000000857f4b7211 */ /* 0x000fe200008f0c7c */
[----:B------:R-:W-:-:S04]  /*4a40*/  IMAD.WIDE.U32 R76, R19, R10, R8 ;  /* 0x0000000a134c7225 */ /* 0x000fc800078e0008 */
[----:B------:R-:W-:Y:S01]  /*4a50*/  FFMA R13, R24, R120, R13 ;  /* 0x00000078180d7223 */ /* 0x000fe2000000000d */
[----:B------:R-:W-:Y:S01]  /*4a60*/  IMAD.IADD R9, R11, 0x1, R77 ;  /* 0x000000010b097824 */ /* 0x000fe200078e024d */
[----:B------:R-:W-:-:S03]  /*4a70*/  LEA R8, P4, R76, R6, 0x1 ;  /* 0x000000064c087211 */ /* 0x000fc600078808ff */
[----:B------:R-:W-:Y:S02]  /*4a80*/  F2FP.F16.F32.PACK_AB R13, RZ, R13 ;  /* 0x0000000dff0d723e */ /* 0x000fe400000000ff */
[----:B------:R-:W-:-:S03]  /*4a90*/  LEA.HI.X R9, R76, R7, R9, 0x1, P4 ;  /* 0x000000074c097211 */ /* 0x000fc600020f0c09 */
[----:B------:R0:W-:Y:S01]  /*4aa0*/  @P3 STG.E.U16 desc[UR38][R74.64], R13 ;  /* 0x0000000d4a003986 */ /* 0x0001e2000c101526 */
[----:B------:R-:W-:Y:S05]  /*4ab0*/  @!P2 BRA `(.L_x_125) ;  /* 0x000000000004a947 */ /* 0x000fea0003800000 */
[----:B------:R0:W5:Y:S02]  /*4ac0*/  LDG.E.LTC128B.U16 R147, desc[UR38][R8.64+0x2] ;  /* 0x0000022608937981 */ /* 0x000164000c1e1520 */
.L_x_125:
[----:B------:R-:W-:Y:S05]  /*4ad0*/  BSYNC B1 ;  /* 0x0000000000017941 */ /* 0x000fea0003800000 */
.L_x_124:
[----:B-----5:R-:W-:Y:S01]  /*4ae0*/  HADD2.F32 R20, -RZ, R147.H0_H0 ;  /* 0x20000093ff147230 */ /* 0x020fe20000004100 */
[----:B------:R-:W-:Y:S01]  /*4af0*/  ISETP.GT.AND P1, PT, R136, 0x88, PT ;  /* 0x000000888800780c */ /* 0x000fe20003f24270 */
[----:B0-----:R-:W-:Y:S01]  /*4b00*/  IMAD.WIDE.U32 R12, R81, R12, R134 ;  /* 0x0000000c510c7225 */ /* 0x001fe200078e0086 */
[----:B------:R-:W-:Y:S03]  /*4b10*/  BSSY B1, `(.L_x_126) ;  /* 0x0000011000017945 */ /* 0x000fe60003800000 */
[----:B------:R-:W-:Y:S01]  /*4b20*/  FMUL R20, R20, R121 ;  /* 0x0000007914147220 */ /* 0x000fe20000400000 */
[----:B------:R-:W-:Y:S01]  /*4b30*/  IMAD.IADD R79, R79, 0x1, R13 ;  /* 0x000000014f4f7824 */ /* 0x000fe200078e020d */
[----:B------:R-:W-:Y:S02]  /*4b40*/  IADD3 R15, P5, R14, R12, RZ ;  /* 0x0000000c0e0f7210 */ /* 0x000fe40007fbe0ff */
[----:B------:R-:W-:Y:S01]  /*4b50*/  FFMA R20, R25, R120, R20 ;  /* 0x0000007819147223 */ /* 0x000fe20000000014 */
[----:B------:R-:W-:-:S02]  /*4b60*/  IADD3 R14, P4, R4, R12, RZ ;  /* 0x0000000c040e7210 */ /* 0x000fc40007f9e0ff */
[----:B------:R-:W-:Y:S02]  /*4b70*/  ISETP.GT.AND P3, PT, R3, RZ, P1 ;  /* 0x000000ff0300720c */ /* 0x000fe40000f64270 */
[----:B------:R-:W-:Y:S01]  /*4b80*/  F2FP.F16.F32.PACK_AB R13, RZ, R20 ;  /* 0x00000014ff0d723e */ /* 0x000fe200000000ff */
[----:B------:R-:W-:Y:S01]  /*4b90*/  IMAD.X R20, R79, 0x1, R21, P5 ;  /* 0x000000014f147824 */ /* 0x000fe200028e0615 */
[----:B------:R-:W-:Y:S01]  /*4ba0*/  LEA R12, P5, R15, R6, 0x1 ;  /* 0x000000060f0c7211 */ /* 0x000fe200078a08ff */
[----:B------:R-:W-:Y:S01]  /*4bb0*/  @P2 IMAD.MOV.U32 R21, RZ, RZ, R75 ;  /* 0x000000ffff152224 */ /* 0x000fe200078e004b */
[----:B------:R-:W-:Y:S02]  /*4bc0*/  PRMT R24, R13, 0x7610, R24 ;  /* 0x000076100d187816 */ /* 0x000fe40000000018 */
[----:B------:R-:W-:Y:S02]  /*4bd0*/  LEA.HI.X R13, R15, R7, R20, 0x1, P5 ;  /* 0x000000070f0d7211 */ /* 0x000fe400028f0c14 */
[----:B------:R-:W-:-:S05]  /*4be0*/  @P2 MOV R20, R74 ;  /* 0x0000004a00142202 */ /* 0x000fca0000000f00 */
[----:B------:R0:W-:Y:S01]  /*4bf0*/  @P2 STG.E.U16 desc[UR38][R20.64+0x2], R24 ;  /* 0x0000021814002986 */ /* 0x0001e2000c101526 */
[----:B------:R-:W-:Y:S05]  /*4c00*/  @!P3 BRA `(.L_x_127) ;  /* 0x000000000004b947 */ /* 0x000fea0003800000 */
[----:B------:R0:W5:Y:S02]  /*4c10*/  LDG.E.LTC128B.U16 R147, desc[UR38][R12.64] ;  /* 0x000000260c937981 */ /* 0x000164000c1e1520 */
.L_x_127:
[----:B------:R-:W-:Y:S05]  /*4c20*/  BSYNC B1 ;  /* 0x0000000000017941 */ /* 0x000fea0003800000 */
.L_x_126:
[----:B-----5:R-:W-:Y:S01]  /*4c30*/  HADD2.F32 R4, -RZ, R147.H0_H0 ;  /* 0x20000093ff047230 */ /* 0x020fe20000004100 */
[----:B------:R-:W-:Y:S01]  /*4c40*/  ISETP.GT.AND P2, PT, R3, 0x1, P1 ;  /* 0x000000010300780c */ /* 0x000fe20000f44270 */
[----:B------:R-:W-:Y:S01]  /*4c50*/  IMAD.X R15, R5, 0x1, R79, P4 ;  /* 0x00000001050f7824 */ /* 0x000fe200020e064f */
[----:B------:R-:W-:Y:S02]  /*4c60*/  BSSY B1, `(.L_x_128) ;  /* 0x000000d000017945 */ /* 0x000fe40003800000 */
[----:B------:R-:W-:Y:S01]  /*4c70*/  FMUL R5, R4, R121 ;  /* 0x0000007904057220 */ /* 0x000fe20000400000 */
[----:B------:R-:W-:Y:S01]  /*4c80*/  IADD3 R4, P4, R74, R137, RZ ;  /* 0x000000894a047210 */ /* 0x000fe20007f9e0ff */
[----:B0-----:R-:W-:-:S04]  /*4c90*/  IMAD.WIDE.U32 R12, R19, R10, R14 ;  /* 0x0000000a130c7225 */ /* 0x001fc800078e000e */
[----:B------:R-:W-:Y:S01]  /*4ca0*/  FFMA R5, R26, R120, R5 ;  /* 0x000000781a057223 */ /* 0x000fe20000000005 */
[----:B------:R-:W-:Y:S01]  /*4cb0*/  IMAD.IADD R11, R11, 0x1, R13 ;  /* 0x000000010b0b7824 */ /* 0x000fe200078e020d */
[----:B------:R-:W-:-:S03]  /*4cc0*/  LEA R6, P5, R12, R6, 0x1 ;  /* 0x000000060c067211 */ /* 0x000fc600078a08ff */
[----:B------:R-:W-:Y:S01]  /*4cd0*/  F2FP.F16.F32.PACK_AB R10, RZ, R5 ;  /* 0x00000005ff0a723e */ /* 0x000fe200000000ff */
[----:B------:R-:W-:Y:S01]  /*4ce0*/  IMAD.X R5, R75, 0x1, R73, P4 ;  /* 0x000000014b057824 */ /* 0x000fe200020e0649 */
[----:B------:R-:W-:-:S04]  /*4cf0*/  LEA.HI.X R7, R12, R7, R11, 0x1, P5 ;  /* 0x000000070c077211 */ /* 0x000fc800028f0c0b */
[----:B------:R0:W-:Y:S01]  /*4d00*/  @P3 STG.E.U16 desc[UR38][R4.64], R10 ;  /* 0x0000000a04003986 */ /* 0x0001e2000c101526 */
[----:B------:R-:W-:Y:S05]  /*4d10*/  @!P2 BRA `(.L_x_129) ;  /* 0x000000000004a947 */ /* 0x000fea0003800000 */
[----:B------:R0:W5:Y:S02]  /*4d20*/  LDG.E.LTC128B.U16 R147, desc[UR38][R6.64+0x2] ;  /* 0x0000022606937981 */ /* 0x000164000c1e1520 */
.L_x_129:
[----:B------:R-:W-:Y:S05]  /*4d30*/  BSYNC B1 ;  /* 0x0000000000017941 */ /* 0x000fea0003800000 */
.L_x_128:
[----:B0----5:R-:W-:Y:S01]  /*4d40*/  HADD2.F32 R10, -RZ, R147.H0_H0 ;  /* 0x20000093ff0a7230 */ /* 0x021fe20000004100 */
[----:B------:R-:W-:Y:S01]  /*4d50*/  ISETP.GT.AND P3, PT, R3, 0x8, P0 ;  /* 0x000000080300780c */ /* 0x000fe20000764270 */
[----:B------:R-:W-:Y:S03]  /*4d60*/  BSSY B1, `(.L_x_130) ;  /* 0x0000007000017945 */ /* 0x000fe60003800000 */
[----:B------:R-:W-:-:S04]  /*4d70*/  FMUL R10, R10, R121 ;  /* 0x000000790a0a7220 */ /* 0x000fc80000400000 */
[----:B------:R-:W-:-:S05]  /*4d80*/  FFMA R10, R27, R120, R10 ;  /* 0x000000781b0a7223 */ /* 0x000fca000000000a */
[----:B------:R-:W-:-:S05]  /*4d90*/  F2FP.F16.F32.PACK_AB R10, RZ, R10 ;  /* 0x0000000aff0a723e */ /* 0x000fca00000000ff */
[----:B------:R0:W-:Y:S01]  /*4da0*/  @P2 STG.E.U16 desc[UR38][R4.64+0x2], R10 ;  /* 0x0000020a04002986 */ /* 0x0001e2000c101526 */
[----:B------:R-:W-:Y:S05]  /*4db0*/  @!P3 BRA `(.L_x_131) ;  /* 0x000000000004b947 */ /* 0x000fea0003800000 */
[----:B------:R0:W5:Y:S02]  /*4dc0*/  LDG.E.LTC128B.U16 R147, desc[UR38][R8.64+0x10] ;  /* 0x0000102608937981 */ /* 0x000164000c1e1520 */
.L_x_131:
[----:B------:R-:W-:Y:S05]  /*4dd0*/  BSYNC B1 ;  /* 0x0000000000017941 */ /* 0x000fea0003800000 */
.L_x_130:
[----:B0----5:R-:W-:Y:S01]  /*4de0*/  HADD2.F32 R10, -RZ, R147.H0_H0 ;  /* 0x20000093ff0a7230 */ /* 0x021fe20000004100 */
[----:B------:R-:W-:Y:S01]  /*4df0*/  ISETP.GT.AND P2, PT, R3, 0x9, P0 ;  /* 0x000000090300780c */ /* 0x000fe20000744270 */
[----:B------:R-:W-:Y:S03]  /*4e00*/  BSSY B1, `(.L_x_132) ;  /* 0x000000a000017945 */ /* 0x000fe60003800000 */
[----:B------:R-:W-:Y:S01]  /*4e10*/  FMUL R11, R10, R121 ;  /* 0x000000790a0b7220 */ /* 0x000fe20000400000 */
[----:B------:R-:W-:-:S03]  /*4e20*/  @P3 MOV R10, R74 ;  /* 0x0000004a000a3202 */ /* 0x000fc60000000f00 */
[----:B------:R-:W-:-:S05]  /*4e30*/  FFMA R11, R28, R120, R11 ;  /* 0x000000781c0b7223 */ /* 0x000fca000000000b */
[----:B------:R-:W-:-:S04]  /*4e40*/  F2FP.F16.F32.PACK_AB R11, RZ, R11 ;  /* 0x0000000bff0b723e */ /* 0x000fc800000000ff */
[----:B------:R-:W-:Y:S01]  /*4e50*/  PRMT R12, R11, 0x7610, R12 ;  /* 0x000076100b0c7816 */ /* 0x000fe2000000000c */
[----:B------:R-:W-:-:S05]  /*4e60*/  @P3 IMAD.MOV.U32 R11, RZ, RZ, R75 ;  /* 0x000000ffff0b3224 */ /* 0x000fca00078e004b */
[----:B------:R0:W-:Y:S01]  /*4e70*/  @P3 STG.E.U16 desc[UR38][R10.64+0x10], R12 ;  /* 0x0000100c0a003986 */ /* 0x0001e2000c101526 */
[----:B------:R-:W-:Y:S05]  /*4e80*/  @!P2 BRA `(.L_x_133) ;  /* 0x000000000004a947 */ /* 0x000fea0003800000 */
[----:B------:R0:W5:Y:S02]  /*4e90*/  LDG.E.LTC128B.U16 R147, desc[UR38][R8.64+0x12] ;  /* 0x0000122608937981 */ /* 0x000164000c1e1520 */
.L_x_133:
[----:B------:R-:W-:Y:S05]  /*4ea0*/  BSYNC B1 ;  /* 0x0000000000017941 */ /* 0x000fea0003800000 */
.L_x_132:
[----:B0----5:R-:W-:Y:S01]  /*4eb0*/  HADD2.F32 R10, -RZ, R147.H0_H0 ;  /* 0x20000093ff0a7230 */ /* 0x021fe20000004100 */
        /* <DEDUP_REMOVED lines=11> */
.L_x_135:
[----:B------:R-:W-:Y:S05]  /*4f70*/  BSYNC B1 ;  /* 0x0000000000017941 */ /* 0x000fea0003800000 */
.L_x_134:
        /* <DEDUP_REMOVED lines=9> */
.L_x_137:
[----:B------:R-:W-:Y:S05]  /*5010*/  BSYNC B1 ;  /* 0x0000000000017941 */ /* 0x000fea0003800000 */
.L_x_136:
[----:B-----5:R-:W-:Y:S01]  /*5020*/  HADD2.F32 R10, -RZ, R147.H0_H0 ;  /* 0x20000093ff0a7230 */ /* 0x020fe20000004100 */
        /* <DEDUP_REMOVED lines=8> */
.L_x_139:
[----:B------:R-:W-:Y:S05]  /*50b0*/  BSYNC B1 ;  /* 0x0000000000017941 */ /* 0x000fea0003800000 */
.L_x_138:
[----:B0----5:R-:W-:Y:S01]  /*50c0*/  HADD2.F32 R10, -RZ, R147.H0_H0 ;  /* 0x20000093ff0a7230 */ /* 0x021fe20000004100 */
[----:B------:R-:W-:Y:S01]  /*50d0*/  ISETP.GT.AND P2, PT, R3, 0x11, P0 ;  /* 0x000000110300780c */ /* 0x000fe20000744270 */
[----:B------:R-:W-:Y:S03]  /*50e0*/  BSSY B1, `(.L_x_140) ;  /* 0x000000a000017945 */ /* 0x000fe60003800000 */
[----:B------:R-:W-:Y:S01]  /*50f0*/  FMUL R11, R10, R121 ;  /* 0x000000790a0b7220 */ /* 0x000fe20000400000 */
[----:B------:R-:W-:-:S03]  /*5100*/  @P3 IMAD.MOV.U32 R10, RZ, RZ, R74 ;  /* 0x000000ffff0a3224 */ /* 0x000fc600078e004a */
[----:B------:R-:W-:-:S05]  /*5110*/  FFMA R11, R32, R120, R11 ;  /* 0x00000078200b7223 */ /* 0x000fca000000000b */
[----:B------:R-:W-:-:S04]  /*5120*/  F2FP.F16.F32.PACK_AB R11, RZ, R11 ;  /* 0x0000000bff0b723e */ /* 0x000fc800000000ff */
[----:B------:R-:W-:Y:S02]  /*5130*/  PRMT R12, R11, 0x7610, R12 ;  /* 0x000076100b0c7816 */ /* 0x000fe4000000000c */
[----:B------:R-:W-:-:S05]  /*5140*/  @P3 MOV R11, R75 ;  /* 0x0000004b000b3202 */ /* 0x000fca0000000f00 */
[----:B------:R0:W-:Y:S01]  /*5150*/  @P3 STG.E.U16 desc[UR38][R10.64+0x20], R12 ;  /* 0x0000200c0a003986 */ /* 0x0001e2000c101526 */
[----:B------:R-:W-:Y:S05]  /*5160*/  @!P2 BRA `(.L_x_141) ;  /* 0x000000000004a947 */ /* 0x000fea0003800000 */
[----:B------:R0:W5:Y:S02]  /*5170*/  LDG.E.LTC128B.U16 R147, desc[UR38][R8.64+0x22] ;  /* 0x0000222608937981 */ /* 0x000164000c1e1520 */
.L_x_141:
[----:B------:R-:W-:Y:S05]  /*5180*/  BSYNC B1 ;  /* 0x0000000000017941 */ /* 0x000fea0003800000 */
.L_x_140:
        /* <DEDUP_REMOVED lines=12> */
.L_x_143:
[----:B------:R-:W-:Y:S05]  /*5250*/  BSYNC B1 ;  /* 0x0000000000017941 */ /* 0x000fea0003800000 */
.L_x_142:
        /* <DEDUP_REMOVED lines=9> */
.L_x_145:
[----:B------:R-:W-:Y:S05]  /*52f0*/  BSYNC B1 ;  /* 0x0000000000017941 */ /* 0x000fea0003800000 */
.L_x_144:
        /* <DEDUP_REMOVED lines=9> */
.L_x_147:
[----:B------:R-:W-:Y:S05]  /*5390*/  BSYNC B1 ;  /* 0x0000000000017941 */ /* 0x000fea0003800000 */
.L_x_146:
[----:B0----5:R-:W-:Y:S01]  /*53a0*/  HADD2.F32 R10, -RZ, R147.H0_H0 ;  /* 0x20000093ff0a7230 */ /* 0x021fe20000004100 */
[----:B------:R-:W-:Y:S01]  /*53b0*/  ISETP.GT.AND P2, PT, R3, 0x19, P0 ;  /* 0x000000190300780c */ /* 0x000fe20000744270 */
[----:B------:R-:W-:Y:S03]  /*53c0*/  BSSY B1, `(.L_x_148) ;  /* 0x000000a000017945 */ /* 0x000fe60003800000 */
[----:B------:R-:W-:Y:S01]  /*53d0*/  FMUL R11, R10, R121 ;  /* 0x000000790a0b7220 */ /* 0x000fe20000400000 */
[----:B------:R-:W-:-:S03]  /*53e0*/  @P3 IMAD.MOV.U32 R10, RZ, RZ, R74 ;  /* 0x000000ffff0a3224 */ /* 0x000fc600078e004a */
[----:B------:R-:W-:-:S05]  /*53f0*/  FFMA R11, R36, R120, R11 ;  /* 0x00000078240b7223 */ /* 0x000fca000000000b */
[----:B------:R-:W-:-:S04]  /*5400*/  F2FP.F16.F32.PACK_AB R11, RZ, R11 ;  /* 0x0000000bff0b723e */ /* 0x000fc800000000ff */
[----:B------:R-:W-:Y:S01]  /*5410*/  PRMT R12, R11, 0x7610, R12 ;  /* 0x000076100b0c7816 */ /* 0x000fe2000000000c */
[----:B------:R-:W-:-:S05]  /*5420*/  @P3 IMAD.MOV.U32 R11, RZ, RZ, R75 ;  /* 0x000000ffff0b3224 */ /* 0x000fca00078e004b */
[----:B------:R0:W-:Y:S01]  /*5430*/  @P3 STG.E.U16 desc[UR38][R10.64+0x30], R12 ;  /* 0x0000300c0a003986 */ /* 0x0001e2000c101526 */
[----:B------:R-:W-:Y:S05]  /*5440*/  @!P2 BRA `(.L_x_149) ;  /* 0x000000000004a947 */ /* 0x000fea0003800000 */
[----:B------:R0:W5:Y:S02]  /*5450*/  LDG.E.LTC128B.U16 R147, desc[UR38][R8.64+0x32] ;  /* 0x0000322608937981 */ /* 0x000164000c1e1520 */
.L_x_149:
[----:B------:R-:W-:Y:S05]  /*5460*/  BSYNC B1 ;  /* 0x0000000000017941 */ /* 0x000fea0003800000 */
.L_x_148:
[----:B0----5:R-:W-:Y:S01]  /*5470*/  HADD2.F32 R10, -RZ, R147.H0_H0 ;  /* 0x20000093ff0a7230 */ /* 0x021fe20000004100 */
        /* <DEDUP_REMOVED lines=11> */
.L_x_151:
[----:B------:R-:W-:Y:S05]  /*5530*/  BSYNC B1 ;  /* 0x0000000000017941 */ /* 0x000fea0003800000 */
.L_x_150:
        /* <DEDUP_REMOVED lines=9> */
.L_x_153:
[----:B------:R-:W-:Y:S05]  /*55d0*/  BSYNC B1 ;  /* 0x0000000000017941 */ /* 0x000fea0003800000 */
.L_x_152:
        /* <DEDUP_REMOVED lines=9> */
.L_x_155:
[----:B------:R-:W-:Y:S05]  /*5670*/  BSYNC B1 ;  /* 0x0000000000017941 */ /* 0x000fea0003800000 */
.L_x_154:
        /* <DEDUP_REMOVED lines=12> */
.L_x_157:
[----:B------:R-:W-:Y:S05]  /*5740*/  BSYNC B1 ;  /* 0x0000000000017941 */ /* 0x000fea0003800000 */
.L_x_156:
[----:B0----5:R-:W-:Y:S01]  /*5750*/  HADD2.F32 R10, -RZ, R147.H0_H0 ;  /* 0x20000093ff0a7230 */ /* 0x021fe20000004100 */
        /* <DEDUP_REMOVED lines=11> */
.L_x_159:
[----:B------:R-:W-:Y:S05]  /*5810*/  BSYNC B1 ;  /* 0x0000000000017941 */ /* 0x000fea0003800000 */
.L_x_158:
        /* <DEDUP_REMOVED lines=9> */
.L_x_161:
[----:B------:R-:W-:Y:S05]  /*58b0*/  BSYNC B1 ;  /* 0x0000000000017941 */ /* 0x000fea0003800000 */
.L_x_160:
        /* <DEDUP_REMOVED lines=9> */
.L_x_163:
[----:B------:R-:W-:Y:S05]  /*5950*/  BSYNC B1 ;  /* 0x0000000000017941 */ /* 0x000fea0003800000 */
.L_x_162:
        /* <DEDUP_REMOVED lines=12> */
.L_x_165:
[----:B------:R-:W-:Y:S05]  /*5a20*/  BSYNC B1 ;  /* 0x0000000000017941 */ /* 0x000fea0003800000 */
.L_x_164:
        /* <DEDUP_REMOVED lines=12> */
.L_x_167:
[----:B------:R-:W-:Y:S05]  /*5af0*/  BSYNC B1 ;  /* 0x0000000000017941 */ /* 0x000fea0003800000 */
.L_x_166:
        /* <DEDUP_REMOVED lines=9> */
.L_x_169:
[----:B------:R-:W-:Y:S05]  /*5b90*/  BSYNC B1 ;  /* 0x0000000000017941 */ /* 0x000fea0003800000 */
.L_x_168:
        /* <DEDUP_REMOVED lines=9> */
.L_x_171:
[----:B------:R-:W-:Y:S05]  /*5c30*/  BSYNC B1 ;  /* 0x0000000000017941 */ /* 0x000fea0003800000 */
.L_x_170:
        /* <DEDUP_REMOVED lines=12> */
.L_x_173:
[----:B------:R-:W-:Y:S05]  /*5d00*/  BSYNC B1 ;  /* 0x0000000000017941 */ /* 0x000fea0003800000 */
.L_x_172:
        /* <DEDUP_REMOVED lines=12> */
.L_x_175:
[----:B------:R-:W-:Y:S05]  /*5dd0*/  BSYNC B1 ;  /* 0x0000000000017941 */ /* 0x000fea0003800000 */
.L_x_174:
        /* <DEDUP_REMOVED lines=9> */
.L_x_177:
[----:B------:R-:W-:Y:S05]  /*5e70*/  BSYNC B1 ;  /* 0x0000000000017941 */ /* 0x000fea0003800000 */
.L_x_176:
        /* <DEDUP_REMOVED lines=9> */
.L_x_179:
[----:B------:R-:W-:Y:S05]  /*5f10*/  BSYNC B1 ;  /* 0x0000000000017941 */ /* 0x000fea0003800000 */
.L_x_178:
        /* <DEDUP_REMOVED lines=12> */
.L_x_181:
[----:B------:R-:W-:Y:S05]  /*5fe0*/  BSYNC B1 ;  /* 0x0000000000017941 */ /* 0x000fea0003800000 */
.L_x_180:
        /* <DEDUP_REMOVED lines=12> */
.L_x_183:
[----:B------:R-:W-:Y:S05]  /*60b0*/  BSYNC B1 ;  /* 0x0000000000017941 */ /* 0x000fea0003800000 */
.L_x_182:
        /* <DEDUP_REMOVED lines=9> */
.L_x_185:
[----:B------:R-:W-:Y:S05]  /*6150*/  BSYNC B1 ;  /* 0x0000000000017941 */ /* 0x000fea0003800000 */
.L_x_184:
        /* <DEDUP_REMOVED lines=9> */
.L_x_187:
[----:B------:R-:W-:Y:S05]  /*61f0*/  BSYNC B1 ;  /* 0x0000000000017941 */ /* 0x000fea0003800000 */
.L_x_186:
        /* <DEDUP_REMOVED lines=12> */
.L_x_189:
[----:B------:R-:W-:Y:S05]  /*62c0*/  BSYNC B1 ;  /* 0x0000000000017941 */ /* 0x000fea0003800000 */
.L_x_188:
        /* <DEDUP_REMOVED lines=12> */
.L_x_191:
[----:B------:R-:W-:Y:S05]  /*6390*/  BSYNC B1 ;  /* 0x0000000000017941 */ /* 0x000fea0003800000 */
.L_x_190:
        /* <DEDUP_REMOVED lines=9> */
.L_x_193:
[----:B------:R-:W-:Y:S05]  /*6430*/  BSYNC B1 ;  /* 0x0000000000017941 */ /* 0x000fea0003800000 */
.L_x_192:
        /* <DEDUP_REMOVED lines=9> */
.L_x_195:
[----:B------:R-:W-:Y:S05]  /*64d0*/  BSYNC B1 ;  /* 0x0000000000017941 */ /* 0x000fea0003800000 */
.L_x_194:
        /* <DEDUP_REMOVED lines=12> */
.L_x_197:
[----:B------:R-:W-:Y:S05]  /*65a0*/  BSYNC B1 ;  /* 0x0000000000017941 */ /* 0x000fea0003800000 */
.L_x_196:
        /* <DEDUP_REMOVED lines=12> */
.L_x_199:
[----:B------:R-:W-:Y:S05]  /*6670*/  BSYNC B1 ;  /* 0x0000000000017941 */ /* 0x000fea0003800000 */
.L_x_198:
        /* <DEDUP_REMOVED lines=9> */
.L_x_201:
[----:B------:R-:W-:Y:S05]  /*6710*/  BSYNC B1 ;  /* 0x0000000000017941 */ /* 0x000fea0003800000 */
.L_x_200:
        /* <DEDUP_REMOVED lines=9> */
.L_x_203:
[----:B------:R-:W-:Y:S05]  /*67b0*/  BSYNC B1 ;  /* 0x0000000000017941 */ /* 0x000fea0003800000 */
.L_x_202:
        /* <DEDUP_REMOVED lines=12> */
.L_x_205:
[----:B------:R-:W-:Y:S05]  /*6880*/  BSYNC B1 ;  /* 0x0000000000017941 */ /* 0x000fea0003800000 */
.L_x_204:
        /* <DEDUP_REMOVED lines=12> */
.L_x_207:
[----:B------:R-:W-:Y:S05]  /*6950*/  BSYNC B1 ;  /* 0x0000000000017941 */ /* 0x000fea0003800000 */
.L_x_206:
        /* <DEDUP_REMOVED lines=9> */
.L_x_209:
[----:B------:R-:W-:Y:S05]  /*69f0*/  BSYNC B1 ;  /* 0x0000000000017941 */ /* 0x000fea0003800000 */
.L_x_208:
        /* <DEDUP_REMOVED lines=9> */
.L_x_211:
[----:B------:R-:W-:Y:S05]  /*6a90*/  BSYNC B1 ;  /* 0x0000000000017941 */ /* 0x000fea0003800000 */
.L_x_210:
        /* <DEDUP_REMOVED lines=12> */
.L_x_213:
[----:B------:R-:W-:Y:S05]  /*6b60*/  BSYNC B1 ;  /* 0x0000000000017941 */ /* 0x000fea0003800000 */
.L_x_212:
        /* <DEDUP_REMOVED lines=9> */
.L_x_215:
[----:B------:R-:W-:Y:S05]  /*6c00*/  BSYNC B1 ;  /* 0x0000000000017941 */ /* 0x000fea0003800000 */
.L_x_214:
        /* <DEDUP_REMOVED lines=9> */
.L_x_217:
[----:B------:R-:W-:Y:S05]  /*6ca0*/  BSYNC B1 ;  /* 0x0000000000017941 */ /* 0x000fea0003800000 */
.L_x_216:
[----:B------:R-:W-:Y:S05]  /*6cb0*/  @!P1 BRA `(.L_x_218) ;  /* 0x0000001c00bc9947 */ /* 0x000fea0003800000 */
[----:B0----5:R-:W-:-:S05]  /*6cc0*/  HADD2.F32 R6, -RZ, R147.H0_H0 ;  /* 0x20000093ff067230 */ /* 0x021fca0000004100 */
[----:B------:R-:W-:-:S04]  /*6cd0*/  FMUL R6, R6, R121 ;  /* 0x0000007906067220 */ /* 0x000fc80000400000 */
[----:B------:R-:W-:-:S05]  /*6ce0*/  FFMA R6, R71, R120, R6 ;  /* 0x0000007847067223 */ /* 0x000fca0000000006 */
[----:B------:R-:W-:-:S05]  /*6cf0*/  F2FP.F16.F32.PACK_AB R6, RZ, R6 ;  /* 0x00000006ff06723e */ /* 0x000fca00000000ff */
[----:B------:R0:W-:Y:S01]  /*6d00*/  STG.E.U16 desc[UR38][R4.64+0xb2], R6 ;  /* 0x0000b20604007986 */ /* 0x0001e2000c101526 */
[----:B------:R-:W-:Y:S05]  /*6d10*/  BRA `(.L_x_218) ;  /* 0x0000001c00a47947 */ /* 0x000fea0003800000 */
.L_x_29:
[----:B------:R-:W-:Y:S01]  /*6d20*/  ISETP.GT.AND P4, PT, R3, 0x1, P3 ;  /* 0x000000010300780c */ /* 0x000fe20001f84270 */
[----:B------:R-:W-:Y:S01]  /*6d30*/  ULDC.64 UR4, c[0x0][0x5c0] ;  /* 0x0001700000047ab9 */ /* 0x000fe20000000a00 */
[-C--:B------:R-:W-:Y:S01]  /*6d40*/  FMUL R72, R72, R120.reuse ;  /* 0x0000007848487220 */ /* 0x080fe20000400000 */
[-C--:B------:R-:W-:Y:S01]  /*6d50*/  FMUL R73, R73, R120.reuse ;  /* 0x0000007849497220 */ /* 0x080fe20000400000 */
[----:B------:R-:W-:Y:S01]  /*6d60*/  LEA R6, P1, R142, UR4, 0x1 ;  /* 0x000000048e067c11 */ /* 0x000fe2000f8208ff */
[----:B------:R-:W-:Y:S01]  /*6d70*/  IMAD.SHL.U32 R5, R126, 0x2, RZ ;  /* 0x000000027e057824 */ /* 0x000fe200078e00ff */
[----:B------:R-:W-:Y:S01]  /*6d80*/  ISETP.GT.AND P2, PT, R136, 0x8, PT ;  /* 0x000000088800780c */ /* 0x000fe20003f44270 */
[----:B------:R-:W-:Y:S01]  /*6d90*/  FMUL R74, R74, R120 ;  /* 0x000000784a4a7220 */ /* 0x000fe20000400000 */
[----:B------:R-:W-:Y:S01]  /*6da0*/  F2FP.F16.F32.PACK_AB R72, RZ, R72 ;  /* 0x00000048ff48723e */ /* 0x000fe200000000ff */
[-C--:B------:R-:W-:Y:S01]  /*6db0*/  FMUL R75, R75, R120.reuse ;  /* 0x000000784b4b7220 */ /* 0x080fe20000400000 */
[----:B------:R-:W-:Y:S01]  /*6dc0*/  LEA.HI.X R7, R142, UR5, R145, 0x1, P1 ;  /* 0x000000058e077c11 */ /* 0x000fe200088f0c91 */
[-C--:B------:R-:W-:Y:S01]  /*6dd0*/  FMUL R76, R76, R120.reuse ;  /* 0x000000784c4c7220 */ /* 0x080fe20000400000 */
[----:B------:R-:W-:Y:S01]  /*6de0*/  F2FP.F16.F32.PACK_AB R73, RZ, R73 ;  /* 0x00000049ff49723e */ /* 0x000fe200000000ff */
[-C--:B------:R-:W-:Y:S01]  /*6df0*/  FMUL R77, R77, R120.reuse ;  /* 0x000000784d4d7220 */ /* 0x080fe20000400000 */
[----:B------:R-:W-:Y:S01]  /*6e00*/  ISETP.GT.AND P1, PT, R3, RZ, P2 ;  /* 0x000000ff0300720c */ /* 0x000fe20001724270 */
[----:B------:R-:W-:Y:S01]  /*6e10*/  @P0 STG.E.U16 desc[UR38][R6.64], R72 ;  /* 0x0000004806000986 */ /* 0x000fe2000c101526 */
[----:B------:R-:W-:Y:S01]  /*6e20*/  SHF.L.U64.HI R4, R126, 0x1, R125 ;  /* 0x000000017e047819 */ /* 0x000fe2000001027d */
[----:B------:R-:W-:Y:S01]  /*6e30*/  FMUL R78, R78, R120 ;  /* 0x000000784e4e7220 */ /* 0x000fe20000400000 */
[----:B------:R-:W-:Y:S01]  /*6e40*/  IADD3 R8, P0, R5, R6, RZ ;  /* 0x0000000605087210 */ /* 0x000fe20007f1e0ff */
[----:B------:R-:W-:Y:S01]  /*6e50*/  @P4 STG.E.U16 desc[UR38][R6.64+0x2], R73 ;  /* 0x0000024906004986 */ /* 0x000fe2000c101526 */
[----:B------:R-:W-:Y:S01]  /*6e60*/  ISETP.GT.AND P4, PT, R3, 0x1, P2 ;  /* 0x000000010300780c */ /* 0x000fe20001784270 */
[----:B------:R-:W-:Y:S01]  /*6e70*/  FMUL R79, R79, R120 ;  /* 0x000000784f4f7220 */ /* 0x000fe20000400000 */
[----:B------:R-:W-:Y:S01]  /*6e80*/  F2FP.F16.F32.PACK_AB R74, RZ, R74 ;  /* 0x0000004aff4a723e */ /* 0x000fe200000000ff */
[--C-:B------:R-:W-:Y:S01]  /*6e90*/  IMAD.X R9, R4, 0x1, R7.reuse, P0 ;  /* 0x0000000104097824 */ /* 0x100fe200000e0607 */
[----:B------:R-:W-:Y:S01]  /*6ea0*/  F2FP.F16.F32.PACK_AB R75, RZ, R75 ;  /* 0x0000004bff4b723e */ /* 0x000fe200000000ff */
[-C--:B------:R-:W-:Y:S01]  /*6eb0*/  FMUL R80, R80, R120.reuse ;  /* 0x0000007850507220 */ /* 0x080fe20000400000 */
[----:B------:R-:W-:Y:S01]  /*6ec0*/  ISETP.GT.AND P5, PT, R3, 0x8, P3 ;  /* 0x000000080300780c */ /* 0x000fe20001fa4270 */
[-C--:B------:R-:W-:Y:S01]  /*6ed0*/  FMUL R81, R81, R120.reuse ;  /* 0x0000007851517220 */ /* 0x080fe20000400000 */
[C---:B------:R-:W-:Y:S01]  /*6ee0*/  ISETP.GT.AND P0, PT, R3.reuse, 0x9, P3 ;  /* 0x000000090300780c */ /* 0x040fe20001f04270 */
[----:B------:R-:W-:Y:S01]  /*6ef0*/  @P1 STG.E.U16 desc[UR38][R8.64], R74 ;  /* 0x0000004a08001986 */ /* 0x000fe2000c101526 */
[C---:B------:R-:W-:Y:S01]  /*6f00*/  ISETP.GT.AND P1, PT, R3.reuse, 0x8, P2 ;  /* 0x000000080300780c */ /* 0x040fe20001724270 */
[----:B------:R-:W-:Y:S01]  /*6f10*/  FMUL R82, R82, R120 ;  /* 0x0000007852527220 */ /* 0x000fe20000400000 */
[----:B------:R-:W-:Y:S01]  /*6f20*/  F2FP.F16.F32.PACK_AB R76, RZ, R76 ;  /* 0x0000004cff4c723e */ /* 0x000fe200000000ff */
[----:B------:R-:W-:Y:S01]  /*6f30*/  @P4 STG.E.U16 desc[UR38][R8.64+0x2], R75 ;  /* 0x0000024b08004986 */ /* 0x000fe2000c101526 */
[----:B------:R-:W-:Y:S01]  /*6f40*/  ISETP.GT.AND P4, PT, R3, 0x9, P2 ;  /* 0x000000090300780c */ /* 0x000fe20001784270 */
[-C--:B------:R-:W-:Y:S01]  /*6f50*/  FMUL R83, R83, R120.reuse ;  /* 0x0000007853537220 */ /* 0x080fe20000400000 */
[----:B------:R-:W-:Y:S01]  /*6f60*/  F2FP.F16.F32.PACK_AB R77, RZ, R77 ;  /* 0x0000004dff4d723e */ /* 0x000fe200000000ff */
[----:B------:R-:W-:Y:S01]  /*6f70*/  FMUL R84, R84, R120 ;  /* 0x0000007854547220 */ /* 0x000fe20000400000 */
[----:B------:R-:W-:Y:S01]  /*6f80*/  F2FP.F16.F32.PACK_AB R78, RZ, R78 ;  /* 0x0000004eff4e723e */ /* 0x000fe200000000ff */
[----:B------:R-:W-:Y:S01]  /*6f90*/  @P5 STG.E.U16 desc[UR38][R6.64+0x10], R76 ;  /* 0x0000104c06005986 */ /* 0x000fe2000c101526 */
[----:B------:R-:W-:Y:S01]  /*6fa0*/  F2FP.F16.F32.PACK_AB R79, RZ, R79 ;  /* 0x0000004fff4f723e */ /* 0x000fe200000000ff */
        /* <DEDUP_REMOVED lines=10> */
[----:B------:R-:W-:Y:S01]  /*7050*/  @P4 STG.E.U16 desc[UR38][R8.64+0x12], R79 ;  /* 0x0000124f08004986 */ /* 0x000fe2000c101526 */
[----:B------:R-:W-:Y:S01]  /*7060*/  ISETP.GT.AND P4, PT, R3, 0x11, P2 ;  /* 0x000000110300780c */ /* 0x000fe20001784270 */
        /* <DEDUP_REMOVED lines=119> */
[----:B------:R-:W-:Y:S01]  /*77e0*/  ISETP.GT.AND P0, PT, R3, 0x51, P3 ;  /* 0x000000510300780c */ /* 0x000fe20001f04270 */
[----:B------:R-:W-:Y:S01]  /*77f0*/  FMUL R118, R118, R120 ;  /* 0x0000007876767220 */ /* 0x000fe20000400000 */
[----:B------:R-:W-:Y:S01]  /*7800*/  F2FP.F16.F32.PACK_AB R112, RZ, R112 ;  /* 0x00000070ff70723e */ /* 0x000fe200000000ff */
[----:B------:R-:W-:Y:S01]  /*7810*/  @P1 STG.E.U16 desc[UR38][R8.64+0x90], R110 ;  /* 0x0000906e08001986 */ /* 0x000fe2000c101526 */
[----:B------:R-:W-:Y:S01]  /*7820*/  F2FP.F16.F32.PACK_AB R113, RZ, R113 ;  /* 0x00000071ff71723e */ /* 0x000fe200000000ff */
[----:B------:R-:W-:Y:S01]  /*7830*/  FMUL R119, R119, R120 ;  /* 0x0000007877777220 */ /* 0x000fe20000400000 */
[----:B------:R-:W-:Y:S01]  /*7840*/  F2FP.F16.F32.PACK_AB R114, RZ, R114 ;  /* 0x00000072ff72723e */ /* 0x000fe200000000ff */
[----:B------:R-:W-:Y:S01]  /*7850*/  @P4 STG.E.U16 desc[UR38][R8.64+0x92], R111 ;  /* 0x0000926f08004986 */ /* 0x000fe2000c101526 */
[C---:B------:R-:W-:Y:S01]  /*7860*/  ISETP.GT.AND P4, PT, R3.reuse, 0x50, P2 ;  /* 0x000000500300780c */ /* 0x040fe20001784270 */
        /* <DEDUP_REMOVED lines=9> */
[----:B------:R-:W-:Y:S01]  /*7900*/  ISETP.GT.AND P1, PT, R136, 0x80, PT ;  /* 0x000000808800780c */ /* 0x000fe20003f24270 */
[----:B------:R-:W-:Y:S01]  /*7910*/  FMUL R27, R27, R120 ;  /* 0x000000781b1b7220 */ /* 0x000fe20000400000 */
[----:B------:R-:W-:Y:S01]  /*7920*/  F2FP.F16.F32.PACK_AB R118, RZ, R118 ;  /* 0x00000076ff76723e */ /* 0x000fe200000000ff */
[----:B------:R-:W-:Y:S01]  /*7930*/  @P4 STG.E.U16 desc[UR38][R8.64+0xa0], R114 ;  /* 0x0000a07208004986 */ /* 0x000fe2000c101526 */
[C---:B------:R-:W-:Y:S01]  /*7940*/  ISETP.GT.AND P4, PT, R3.reuse, 0x58, P3 ;  /* 0x000000580300780c */ /* 0x040fe20001f84270 */
[-C--:B------:R-:W-:Y:S01]  /*7950*/  FMUL R28, R28, R120.reuse ;  /* 0x000000781c1c7220 */ /* 0x080fe20000400000 */
[C---:B------:R-:W-:Y:S01]  /*7960*/  ISETP.GT.AND P3, PT, R3.reuse, 0x59, P3 ;  /* 0x000000590300780c */ /* 0x040fe20001f64270 */
[----:B------:R-:W-:Y:S01]  /*7970*/  @P5 STG.E.U16 desc[UR38][R8.64+0xa2], R115 ;  /* 0x0000a27308005986 */ /* 0x000fe2000c101526 */
[----:B------:R-:W-:Y:S01]  /*7980*/  ISETP.GT.AND P5, PT, R3, 0x58, P2 ;  /* 0x000000580300780c */ /* 0x000fe200017a4270 */
[-C--:B------:R-:W-:Y:S01]  /*7990*/  FMUL R29, R29, R120.reuse ;  /* 0x000000781d1d7220 */ /* 0x080fe20000400000 */
[----:B------:R-:W-:Y:S01]  /*79a0*/  ISETP.GT.AND P2, PT, R3, 0x59, P2 ;  /* 0x000000590300780c */ /* 0x000fe20001744270 */
[-C--:B------:R-:W-:Y:S01]  /*79b0*/  FMUL R30, R30, R120.reuse ;  /* 0x000000781e1e7220 */ /* 0x080fe20000400000 */
[----:B------:R-:W-:Y:S01]  /*79c0*/  ISETP.GT.AND P0, PT, R136, 0x88, PT ;  /* 0x000000888800780c */ /* 0x000fe20003f04270 */
[-C--:B------:R-:W-:Y:S01]  /*79d0*/  FMUL R31, R31, R120.reuse ;  /* 0x000000781f1f7220 */ /* 0x080fe20000400000 */
[----:B------:R-:W-:Y:S01]  /*79e0*/  F2FP.F16.F32.PACK_AB R119, RZ, R119 ;  /* 0x00000077ff77723e */ /* 0x000fe200000000ff */
[----:B------:R-:W-:Y:S01]  /*79f0*/  FMUL R32, R32, R120 ;  /* 0x0000007820207220 */ /* 0x000fe20000400000 */
[----:B------:R-:W-:Y:S01]  /*7a00*/  F2FP.F16.F32.PACK_AB R24, RZ, R24 ;  /* 0x00000018ff18723e */ /* 0x000fe200000000ff */
[--C-:B------:R-:W-:Y:S01]  /*7a10*/  @P4 IMAD.MOV.U32 R10, RZ, RZ, R6.reuse ;  /* 0x000000ffff0a4224 */ /* 0x100fe200078e0006 */
[----:B------:R-:W-:Y:S01]  /*7a20*/  @P4 MOV R11, R7 ;  /* 0x00000007000b4202 */ /* 0x000fe20000000f00 */
[-C--:B------:R-:W-:Y:S01]  /*7a30*/  FMUL R33, R33, R120.reuse ;  /* 0x0000007821217220 */ /* 0x080fe20000400000 */
[----:B------:R-:W-:Y:S01]  /*7a40*/  F2FP.F16.F32.PACK_AB R25, RZ, R25 ;  /* 0x00000019ff19723e */ /* 0x000fe200000000ff */
[----:B------:R-:W-:Y:S01]  /*7a50*/  FMUL R34, R34, R120 ;  /* 0x0000007822227220 */ /* 0x000fe20000400000 */
[----:B------:R-:W-:Y:S01]  /*7a60*/  F2FP.F16.F32.PACK_AB R26, RZ, R26 ;  /* 0x0000001aff1a723e */ /* 0x000fe200000000ff */
[----:B------:R0:W-:Y:S01]  /*7a70*/  @P4 STG.E.U16 desc[UR38][R10.64+0xb0], R116 ;  /* 0x0000b0740a004986 */ /* 0x0001e2000c101526 */
[----:B------:R-:W-:Y:S01]  /*7a80*/  ISETP.GT.AND P4, PT, R3, RZ, P1 ;  /* 0x000000ff0300720c */ /* 0x000fe20000f84270 */
[-C--:B------:R-:W-:Y:S01]  /*7a90*/  FMUL R35, R35, R120.reuse ;  /* 0x0000007823237220 */ /* 0x080fe20000400000 */
[----:B------:R-:W-:Y:S01]  /*7aa0*/  F2FP.F16.F32.PACK_AB R27, RZ, R27 ;  /* 0x0000001bff1b723e */ /* 0x000fe200000000ff */
[----:B------:R-:W-:Y:S01]  /*7ab0*/  FMUL R36, R36, R120 ;  /* 0x0000007824247220 */ /* 0x000fe20000400000 */
[----:B------:R-:W-:Y:S01]  /*7ac0*/  F2FP.F16.F32.PACK_AB R28, RZ, R28 ;  /* 0x0000001cff1c723e */ /* 0x000fe200000000ff */
[-C--:B------:R-:W-:Y:S01]  /*7ad0*/  FMUL R37, R37, R120.reuse ;  /* 0x0000007825257220 */ /* 0x080fe20000400000 */
[----:B------:R-:W-:Y:S01]  /*7ae0*/  F2FP.F16.F32.PACK_AB R29, RZ, R29 ;  /* 0x0000001dff1d723e */ /* 0x000fe200000000ff */
[----:B------:R-:W-:Y:S01]  /*7af0*/  FMUL R38, R38, R120 ;  /* 0x0000007826267220 */ /* 0x000fe20000400000 */
[----:B------:R-:W-:Y:S01]  /*7b00*/  F2FP.F16.F32.PACK_AB R30, RZ, R30 ;  /* 0x0000001eff1e723e */ /* 0x000fe200000000ff */
[----:B------:R-:W-:Y:S01]  /*7b10*/  FMUL R39, R39, R120 ;  /* 0x0000007827277220 */ /* 0x000fe20000400000 */
[----:B------:R-:W-:Y:S01]  /*7b20*/  F2FP.F16.F32.PACK_AB R31, RZ, R31 ;  /* 0x0000001fff1f723e */ /* 0x000fe200000000ff */
[----:B0-----:R-:W-:Y:S01]  /*7b30*/  @P3 IMAD.MOV.U32 R10, RZ, RZ, R6 ;  /* 0x000000ffff0a3224 */ /* 0x001fe200078e0006 */
[----:B------:R-:W-:Y:S01]  /*7b40*/  F2FP.F16.F32.PACK_AB R32, RZ, R32 ;  /* 0x00000020ff20723e */ /* 0x000fe200000000ff */
[----:B------:R-:W-:Y:S01]  /*7b50*/  @P3 IMAD.MOV.U32 R11, RZ, RZ, R7 ;  /* 0x000000ffff0b3224 */ /* 0x000fe200078e0007 */
[----:B------:R-:W-:Y:S01]  /*7b60*/  F2FP.F16.F32.PACK_AB R33, RZ, R33 ;  /* 0x00000021ff21723e */ /* 0x000fe200000000ff */
[----:B------:R-:W-:Y:S01]  /*7b70*/  FMUL R40, R40, R120 ;  /* 0x0000007828287220 */ /* 0x000fe20000400000 */
[----:B------:R-:W-:Y:S01]  /*7b80*/  F2FP.F16.F32.PACK_AB R34, RZ, R34 ;  /* 0x00000022ff22723e */ /* 0x000fe200000000ff */
[-C--:B------:R-:W-:Y:S01]  /*7b90*/  FMUL R41, R41, R120.reuse ;  /* 0x0000007829297220 */ /* 0x080fe20000400000 */
[----:B------:R0:W-:Y:S01]  /*7ba0*/  @P3 STG.E.U16 desc[UR38][R10.64+0xb2], R117 ;  /* 0x0000b2750a003986 */ /* 0x0001e2000c101526 */
[----:B------:R-:W-:Y:S01]  /*7bb0*/  ISETP.GT.AND P3, PT, R3, 0x1, P1 ;  /* 0x000000010300780c */ /* 0x000fe20000f64270 */
[----:B------:R-:W-:Y:S01]  /*7bc0*/  FMUL R42, R42, R120 ;  /* 0x000000782a2a7220 */ /* 0x000fe20000400000 */
[----:B------:R-:W-:Y:S01]  /*7bd0*/  F2FP.F16.F32.PACK_AB R35, RZ, R35 ;  /* 0x00000023ff23723e */ /* 0x000fe200000000ff */
[----:B------:R1:W-:Y:S01]  /*7be0*/  @P5 STG.E.U16 desc[UR38][R8.64+0xb0], R118 ;  /* 0x0000b07608005986 */ /* 0x0003e2000c101526 */
[----:B------:R-:W-:Y:S01]  /*7bf0*/  LEA R6, P5, R127, R6, 0x1 ;  /* 0x000000067f067211 */ /* 0x000fe200078a08ff */
[----:B------:R-:W-:Y:S01]  /*7c00*/  FMUL R43, R43, R120 ;  /* 0x000000782b2b7220 */ /* 0x000fe20000400000 */
[----:B------:R-:W-:Y:S01]  /*7c10*/  F2FP.F16.F32.PACK_AB R36, RZ, R36 ;  /* 0x00000024ff24723e */ /* 0x000fe200000000ff */
[-C--:B------:R-:W-:Y:S01]  /*7c20*/  FMUL R44, R44, R120.reuse ;  /* 0x000000782c2c7220 */ /* 0x080fe20000400000 */
[----:B------:R-:W-:Y:S01]  /*7c30*/  LEA.HI.X R7, R127, R7, R124, 0x1, P5 ;  /* 0x000000077f077211 */ /* 0x000fe200028f0c7c */
[----:B------:R-:W-:Y:S01]  /*7c40*/  FMUL R45, R45, R120 ;  /* 0x000000782d2d7220 */ /* 0x000fe20000400000 */
[----:B------:R-:W-:Y:S01]  /*7c50*/  ISETP.GT.AND P5, PT, R3, 0x1, P0 ;  /* 0x000000010300780c */ /* 0x000fe200007a4270 */
[----:B0-----:R-:W-:Y:S01]  /*7c60*/  @P2 IMAD.MOV.U32 R10, RZ, RZ, R8 ;  /* 0x000000ffff0a2224 */ /* 0x001fe200078e0008 */
[----:B------:R-:W-:Y:S01]  /*7c70*/  F2FP.F16.F32.PACK_AB R37, RZ, R37 ;  /* 0x00000025ff25723e */ /* 0x000fe200000000ff */
[----:B------:R-:W-:Y:S01]  /*7c80*/  @P2 IMAD.MOV.U32 R11, RZ, RZ, R9 ;  /* 0x000000ffff0b2224 */ /* 0x000fe200078e0009 */
[----:B------:R-:W-:Y:S01]  /*7c90*/  F2FP.F16.F32.PACK_AB R38, RZ, R38 ;  /* 0x00000026ff26723e */ /* 0x000fe200000000ff */
[-C--:B------:R-:W-:Y:S01]  /*7ca0*/  FMUL R46, R46, R120.reuse ;  /* 0x000000782e2e7220 */ /* 0x080fe20000400000 */
[----:B------:R-:W-:Y:S01]  /*7cb0*/  F2FP.F16.F32.PACK_AB R39, RZ, R39 ;  /* 0x00000027ff27723e */ /* 0x000fe200000000ff */
[-C--:B------:R-:W-:Y:S01]  /*7cc0*/  FMUL R47, R47, R120.reuse ;  /* 0x000000782f2f7220 */ /* 0x080fe20000400000 */
[----:B------:R-:W-:Y:S01]  /*7cd0*/  @P2 STG.E.U16 desc[UR38][R10.64+0xb2], R119 ;  /* 0x0000b2770a002986 */ /* 0x000fe2000c101526 */
[C---:B------:R-:W-:Y:S01]  /*7ce0*/  ISETP.GT.AND P2, PT, R3.reuse, RZ, P0 ;  /* 0x000000ff0300720c */ /* 0x040fe20000744270 */
[----:B------:R-:W-:Y:S01]  /*7cf0*/  FMUL R48, R48, R120 ;  /* 0x0000007830307220 */ /* 0x000fe20000400000 */
[----:B------:R-:W-:Y:S01]  /*7d00*/  F2FP.F16.F32.PACK_AB R40, RZ, R40 ;  /* 0x00000028ff28723e */ /* 0x000fe200000000ff */
[----:B------:R-:W-:Y:S01]  /*7d10*/  @P4 STG.E.U16 desc[UR38][R6.64], R24 ;  /* 0x0000001806004986 */ /* 0x000fe2000c101526 */
[----:B------:R-:W-:Y:S01]  /*7d20*/  ISETP.GT.AND P4, PT, R3, 0x8, P1 ;  /* 0x000000080300780c */ /* 0x000fe20000f84270 */
[----:B------:R-:W-:Y:S01]  /*7d30*/  FMUL R49, R49, R120 ;  /* 0x0000007831317220 */ /* 0x000fe20000400000 */
[----:B------:R-:W-:Y:S01]  /*7d40*/  F2FP.F16.F32.PACK_AB R41, RZ, R41 ;  /* 0x00000029ff29723e */ /* 0x000fe200000000ff */
[----:B------:R-:W-:Y:S01]  /*7d50*/  @P3 STG.E.U16 desc[UR38][R6.64+0x2], R25 ;  /* 0x0000021906003986 */ /* 0x000fe2000c101526 */
[----:B-1----:R-:W-:Y:S01]  /*7d60*/  IADD3 R8, P3, R5, R6, RZ ;  /* 0x0000000605087210 */ /* 0x002fe20007f7e0ff */
[----:B------:R-:W-:Y:S01]  /*7d70*/  FMUL R50, R50, R120 ;  /* 0x0000007832327220 */ /* 0x000fe20000400000 */
[----:B------:R-:W-:Y:S01]  /*7d80*/  F2FP.F16.F32.PACK_AB R42, RZ, R42 ;  /* 0x0000002aff2a723e */ /* 0x000fe200000000ff */
[-C--:B------:R-:W-:Y:S01]  /*7d90*/  FMUL R51, R51, R120.reuse ;  /* 0x0000007833337220 */ /* 0x080fe20000400000 */
[----:B------:R-:W-:Y:S01]  /*7da0*/  IADD3.X R9, R4, R7, RZ, P3, !PT ;  /* 0x0000000704097210 */ /* 0x000fe20001ffe4ff */
[----:B------:R-:W-:Y:S01]  /*7db0*/  @P5 IMAD.MOV.U32 R4, RZ, RZ, R8 ;  /* 0x000000ffff045224 */ /* 0x000fe200078e0008 */
[C---:B------:R-:W-:Y:S01]  /*7dc0*/  ISETP.GT.AND P3, PT, R3.reuse, 0x9, P1 ;  /* 0x000000090300780c */ /* 0x040fe20000f64270 */
[-C--:B------:R-:W-:Y:S01]  /*7dd0*/  FMUL R52, R52, R120.reuse ;  /* 0x0000007834347220 */ /* 0x080fe20000400000 */
[----:B------:R-:W-:Y:S01]  /*7de0*/  F2FP.F16.F32.PACK_AB R43, RZ, R43 ;  /* 0x0000002bff2b723e */ /* 0x000fe200000000ff */
[----:B------:R-:W-:Y:S01]  /*7df0*/  @P5 IMAD.MOV.U32 R5, RZ, RZ, R9 ;  /* 0x000000ffff055224 */ /* 0x000fe200078e0009 */
[----:B------:R-:W-:Y:S01]  /*7e00*/  @P2 STG.E.U16 desc[UR38][R8.64], R26 ;  /* 0x0000001a08002986 */ /* 0x000fe2000c101526 */
[----:B------:R-:W-:Y:S01]  /*7e10*/  ISETP.GT.AND P2, PT, R3, 0x8, P0 ;  /* 0x000000080300780c */ /* 0x000fe20000744270 */
[----:B------:R-:W-:Y:S01]  /*7e20*/  FMUL R53, R53, R120 ;  /* 0x0000007835357220 */ /* 0x000fe20000400000 */
[----:B------:R-:W-:Y:S01]  /*7e30*/  F2FP.F16.F32.PACK_AB R44, RZ, R44 ;  /* 0x0000002cff2c723e */ /* 0x000fe200000000ff */
[----:B------:R0:W-:Y:S01]  /*7e40*/  @P5 STG.E.U16 desc[UR38][R4.64+0x2], R27 ;  /* 0x0000021b04005986 */ /* 0x0001e2000c101526 */
[----:B------:R-:W-:Y:S01]  /*7e50*/  ISETP.GT.AND P5, PT, R3, 0x9, P0 ;  /* 0x000000090300780c */ /* 0x000fe200007a4270 */
        /* <DEDUP_REMOVED lines=12> */
[--C-:B------:R-:W-:Y:S01]  /*7f20*/  @P4 IMAD.MOV.U32 R5, RZ, RZ, R7.reuse ;  /* 0x000000ffff054224 */ /* 0x100fe200078e0007 */
[----:B------:R-:W-:Y:S01]  /*7f30*/  F2FP.F16.F32.PACK_AB R51, RZ, R51 ;  /* 0x00000033ff33723e */ /* 0x000fe200000000ff */
[----:B------:R-:W-:Y:S01]  /*7f40*/  FMUL R59, R59, R120 ;  /* 0x000000783b3b7220 */ /* 0x000fe20000400000 */
[----:B------:R-:W-:Y:S01]  /*7f50*/  F2FP.F16.F32.PACK_AB R52, RZ, R52 ;  /* 0x00000034ff34723e */ /* 0x000fe200000000ff */
[-C--:B------:R-:W-:Y:S01]  /*7f60*/  FMUL R60, R60, R120.reuse ;  /* 0x000000783c3c7220 */ /* 0x080fe20000400000 */
        /* <DEDUP_REMOVED lines=13> */
[----:B------:R-:W-:Y:S01]  /*8040*/  @P3 MOV R4, R6 ;  /* 0x0000000600043202 */ /* 0x000fe20000000f00 */
[----:B------:R-:W-:Y:S01]  /*8050*/  FMUL R66, R66, R120 ;  /* 0x0000007842427220 */ /* 0x000fe20000400000 */
[----:B------:R-:W-:Y:S01]  /*8060*/  F2FP.F16.F32.PACK_AB R58, RZ, R58 ;  /* 0x0000003aff3a723e */ /* 0x000fe200000000ff */
[-C--:B------:R-:W-:Y:S01]  /*8070*/  FMUL R67, R67, R120.reuse ;  /* 0x0000007843437220 */ /* 0x080fe20000400000 */
[----:B------:R-:W-:Y:S01]  /*8080*/  F2FP.F16.F32.PACK_AB R59, RZ, R59 ;  /* 0x0000003bff3b723e */ /* 0x000fe200000000ff */
[----:B------:R0:W-:Y:S01]  /*8090*/  @P3 STG.E.U16 desc[UR38][R4.64+0x12], R29 ;  /* 0x0000121d04003986 */ /* 0x0001e2000c101526 */
[----:B------:R-:W-:Y:S01]  /*80a0*/  ISETP.GT.AND P3, PT, R3, 0x11, P1 ;  /* 0x000000110300780c */ /* 0x000fe20000f64270 */
[----:B------:R-:W-:Y:S01]  /*80b0*/  FMUL R68, R68, R120 ;  /* 0x0000007844447220 */ /* 0x000fe20000400000 */
[----:B------:R-:W-:Y:S01]  /*80c0*/  F2FP.F16.F32.PACK_AB R60, RZ, R60 ;  /* 0x0000003cff3c723e */ /* 0x000fe200000000ff */
[-C--:B------:R-:W-:Y:S01]  /*80d0*/  FMUL R69, R69, R120.reuse ;  /* 0x0000007845457220 */ /* 0x080fe20000400000 */
[----:B------:R-:W-:Y:S01]  /*80e0*/  F2FP.F16.F32.PACK_AB R61, RZ, R61 ;  /* 0x0000003dff3d723e */ /* 0x000fe200000000ff */
[----:B------:R-:W-:Y:S01]  /*80f0*/  FMUL R70, R70, R120 ;  /* 0x0000007846467220 */ /* 0x000fe20000400000 */
[----:B------:R-:W-:Y:S01]  /*8100*/  F2FP.F16.F32.PACK_AB R62, RZ, R62 ;  /* 0x0000003eff3e723e */ /* 0x000fe200000000ff */
[----:B------:R-:W-:Y:S01]  /*8110*/  FMUL R71, R71, R120 ;  /* 0x0000007847477220 */ /* 0x000fe20000400000 */
[----:B------:R-:W-:-:S02]  /*8120*/  F2FP.F16.F32.PACK_AB R63, RZ, R63 ;  /* 0x0000003fff3f723e */ /* 0x000fc400000000ff */
[----:B------:R-:W-:Y:S01]  /*8130*/  F2FP.F16.F32.PACK_AB R64, RZ, R64 ;  /* 0x00000040ff40723e */ /* 0x000fe200000000ff */
[----:B0-----:R-:W-:Y:S01]  /*8140*/  @P2 IMAD.MOV.U32 R4, RZ, RZ, R8 ;  /* 0x000000ffff042224 */ /* 0x001fe200078e0008 */
[----:B------:R-:W-:Y:S01]  /*8150*/  F2FP.F16.F32.PACK_AB R65, RZ, R65 ;  /* 0x00000041ff41723e */ /* 0x000fe200000000ff */
[----:B------:R-:W-:Y:S01]  /*8160*/  @P2 IMAD.MOV.U32 R5, RZ, RZ, R9 ;  /* 0x000000ffff052224 */ /* 0x000fe200078e0009 */
[----:B------:R-:W-:Y:S02]  /*8170*/  F2FP.F16.F32.PACK_AB R66, RZ, R66 ;  /* 0x00000042ff42723e */ /* 0x000fe400000000ff */
[----:B------:R-:W-:Y:S02]  /*8180*/  F2FP.F16.F32.PACK_AB R67, RZ, R67 ;  /* 0x00000043ff43723e */ /* 0x000fe400000000ff */
[----:B------:R0:W-:Y:S01]  /*8190*/  @P2 STG.E.U16 desc[UR38][R4.64+0x10], R30 ;  /* 0x0000101e04002986 */ /* 0x0001e2000c101526 */
[----:B------:R-:W-:Y:S02]  /*81a0*/  ISETP.GT.AND P2, PT, R3, 0x10, P0 ;  /* 0x000000100300780c */ /* 0x000fe40000744270 */
[----:B------:R-:W-:-:S02]  /*81b0*/  F2FP.F16.F32.PACK_AB R68, RZ, R68 ;  /* 0x00000044ff44723e */ /* 0x000fc400000000ff */
[----:B------:R-:W-:Y:S02]  /*81c0*/  F2FP.F16.F32.PACK_AB R69, RZ, R69 ;  /* 0x00000045ff45723e */ /* 0x000fe400000000ff */
[----:B------:R-:W-:Y:S02]  /*81d0*/  F2FP.F16.F32.PACK_AB R70, RZ, R70 ;  /* 0x00000046ff46723e */ /* 0x000fe400000000ff */
[----:B------:R-:W-:Y:S01]  /*81e0*/  F2FP.F16.F32.PACK_AB R71, RZ, R71 ;  /* 0x00000047ff47723e */ /* 0x000fe200000000ff */
[----:B0-----:R-:W-:Y:S01]  /*81f0*/  @P5 IMAD.MOV.U32 R4, RZ, RZ, R8 ;  /* 0x000000ffff045224 */ /* 0x001fe200078e0008 */
[----:B------:R-:W-:-:S05]  /*8200*/  @P5 MOV R5, R9 ;  /* 0x0000000900055202 */ /* 0x000fca0000000f00 */
[----:B------:R0:W-:Y:S01]  /*8210*/  @P5 STG.E.U16 desc[UR38][R4.64+0x12], R31 ;  /* 0x0000121f04005986 */ /* 0x0001e2000c101526 */
[----:B------:R-:W-:Y:S01]  /*8220*/  ISETP.GT.AND P5, PT, R3, 0x11, P0 ;  /* 0x000000110300780c */ /* 0x000fe200007a4270 */
[----:B0-----:R-:W-:Y:S02]  /*8230*/  @P4 IMAD.MOV.U32 R4, RZ, RZ, R6 ;  /* 0x000000ffff044224 */ /* 0x001fe400078e0006 */
[----:B------:R-:W-:-:S05]  /*8240*/  @P4 IMAD.MOV.U32 R5, RZ, RZ, R7 ;  /* 0x000000ffff054224 */ /* 0x000fca00078e0007 */
[----:B------:R0:W-:Y:S01]  /*8250*/  @P4 STG.E.U16 desc[UR38][R4.64+0x20], R32 ;  /* 0x0000202004004986 */ /* 0x0001e2000c101526 */
[----:B------:R-:W-:Y:S01]  /*8260*/  ISETP.GT.AND P4, PT, R3, 0x18, P1 ;  /* 0x000000180300780c */ /* 0x000fe20000f84270 */
[----:B0-----:R-:W-:Y:S02]  /*8270*/  @P3 IMAD.MOV.U32 R4, RZ, RZ, R6 ;  /* 0x000000ffff043224 */ /* 0x001fe400078e0006 */
[----:B------:R-:W-:-:S05]  /*8280*/  @P3 IMAD.MOV.U32 R5, RZ, RZ, R7 ;  /* 0x000000ffff053224 */ /* 0x000fca00078e0007 */
[----:B------:R0:W-:Y:S01]  /*8290*/  @P3 STG.E.U16 desc[UR38][R4.64+0x22], R33 ;  /* 0x0000222104003986 */ /* 0x0001e2000c101526 */
[----:B------:R-:W-:Y:S02]  /*82a0*/  ISETP.GT.AND P3, PT, R3, 0x19, P1 ;  /* 0x000000190300780c */ /* 0x000fe40000f64270 */
[----:B0-----:R-:W-:Y:S01]  /*82b0*/  @P2 MOV R4, R8 ;  /* 0x0000000800042202 */ /* 0x001fe20000000f00 */
[----:B------:R-:W-:-:S05]  /*82c0*/  @P2 IMAD.MOV.U32 R5, RZ, RZ, R9 ;  /* 0x000000ffff052224 */ /* 0x000fca00078e0009 */
[----:B------:R0:W-:Y:S01]  /*82d0*/  @P2 STG.E.U16 desc[UR38][R4.64+0x20], R34 ;  /* 0x0000202204002986 */ /* 0x0001e2000c101526 */
[----:B------:R-:W-:Y:S01]  /*82e0*/  ISETP.GT.AND P2, PT, R3, 0x18, P0 ;  /* 0x000000180300780c */ /* 0x000fe20000744270 */
[----:B0-----:R-:W-:Y:S02]  /*82f0*/  @P5 IMAD.MOV.U32 R4, RZ, RZ, R8 ;  /* 0x000000ffff045224 */ /* 0x001fe400078e0008 */
[----:B------:R-:W-:-:S05]  /*8300*/  @P5 IMAD.MOV.U32 R5, RZ, RZ, R9 ;  /* 0x000000ffff055224 */ /* 0x000fca00078e0009 */
[----:B------:R0:W-:Y:S01]  /*8310*/  @P5 STG.E.U16 desc[UR38][R4.64+0x22], R35 ;  /* 0x0000222304005986 */ /* 0x0001e2000c101526 */
[----:B------:R-:W-:Y:S01]  /*8320*/  ISETP.GT.AND P5, PT, R3, 0x19, P0 ;  /* 0x000000190300780c */ /* 0x000fe200007a4270 */
        /* <DEDUP_REMOVED lines=115> */
[C---:B------:R-:W-:Y:S02]  /*8a60*/  ISETP.GT.AND P4, PT, R3.reuse, 0x51, P0 ;  /* 0x000000510300780c */ /* 0x040fe40000784270 */
[----:B------:R-:W-:Y:S01]  /*8a70*/  ISETP.GT.AND P0, PT, R3, 0x59, P0 ;  /* 0x000000590300780c */ /* 0x000fe20000704270 */
[----:B0-----:R-:W-:Y:S02]  /*8a80*/  @P3 IMAD.MOV.U32 R4, RZ, RZ, R6 ;  /* 0x000000ffff043224 */ /* 0x001fe400078e0006 */
[----:B------:R-:W-:-:S05]  /*8a90*/  @P3 IMAD.MOV.U32 R5, RZ, RZ, R7 ;  /* 0x000000ffff053224 */ /* 0x000fca00078e0007 */
[----:B------:R0:W-:Y:S01]  /*8aa0*/  @P3 STG.E.U16 desc[UR38][R4.64+0xa2], R65 ;  /* 0x0000a24104003986 */ /* 0x0001e2000c101526 */
[C---:B------:R-:W-:Y:S02]  /*8ab0*/  ISETP.GT.AND P3, PT, R3.reuse, 0x58, P1 ;  /* 0x000000580300780c */ /* 0x040fe40000f64270 */
[----:B------:R-:W-:Y:S01]  /*8ac0*/  ISETP.GT.AND P1, PT, R3, 0x59, P1 ;  /* 0x000000590300780c */ /* 0x000fe20000f24270 */
[----:B0-----:R-:W-:Y:S01]  /*8ad0*/  @P2 IMAD.MOV.U32 R4, RZ, RZ, R8 ;  /* 0x000000ffff042224 */ /* 0x001fe200078e0008 */
[----:B------:R-:W-:-:S05]  /*8ae0*/  @P2 MOV R5, R9 ;  /* 0x0000000900052202 */ /* 0x000fca0000000f00 */
[----:B------:R0:W-:Y:S02]  /*8af0*/  @P2 STG.E.U16 desc[UR38][R4.64+0xa0], R66 ;  /* 0x0000a04204002986 */ /* 0x0001e4000c101526 */
[----:B0-----:R-:W-:Y:S02]  /*8b00*/  @P4 IMAD.MOV.U32 R4, RZ, RZ, R8 ;  /* 0x000000ffff044224 */ /* 0x001fe400078e0008 */
[----:B------:R-:W-:-:S05]  /*8b10*/  @P4 IMAD.MOV.U32 R5, RZ, RZ, R9 ;  /* 0x000000ffff054224 */ /* 0x000fca00078e0009 */
[----:B------:R0:W-:Y:S02]  /*8b20*/  @P4 STG.E.U16 desc[UR38][R4.64+0xa2], R67 ;  /* 0x0000a24304004986 */ /* 0x0001e4000c101526 */
[----:B0-----:R-:W-:Y:S02]  /*8b30*/  @P3 IMAD.MOV.U32 R4, RZ, RZ, R6 ;  /* 0x000000ffff043224 */ /* 0x001fe400078e0006 */
[----:B------:R-:W-:-:S05]  /*8b40*/  @P3 IMAD.MOV.U32 R5, RZ, RZ, R7 ;  /* 0x000000ffff053224 */ /* 0x000fca00078e0007 */
[----:B------:R0:W-:Y:S04]  /*8b50*/  @P3 STG.E.U16 desc[UR38][R4.64+0xb0], R68 ;  /* 0x0000b04404003986 */ /* 0x0001e8000c101526 */
[----:B------:R1:W-:Y:S01]  /*8b60*/  @P1 STG.E.U16 desc[UR38][R6.64+0xb2], R69 ;  /* 0x0000b24506001986 */ /* 0x0003e2000c101526 */
[----:B0-----:R-:W-:Y:S01]  /*8b70*/  @P5 MOV R4, R8 ;  /* 0x0000000800045202 */ /* 0x001fe20000000f00 */
[----:B------:R-:W-:-:S05]  /*8b80*/  @P5 IMAD.MOV.U32 R5, RZ, RZ, R9 ;  /* 0x000000ffff055224 */ /* 0x000fca00078e0009 */
[----:B------:R1:W-:Y:S04]  /*8b90*/  @P5 STG.E.U16 desc[UR38][R4.64+0xb0], R70 ;  /* 0x0000b04604005986 */ /* 0x0003e8000c101526 */
[----:B------:R1:W-:Y:S02]  /*8ba0*/  @P0 STG.E.U16 desc[UR38][R8.64+0xb2], R71 ;  /* 0x0000b24708000986 */ /* 0x0003e4000c101526 */
.L_x_218:
[----:B------:R-:W-:Y:S05]  /*8bb0*/  BSYNC B0 ;  /* 0x0000000000007941 */ /* 0x000fea0003800000 */
.L_x_28:
[----:B------:R-:W-:Y:S01]  /*8bc0*/  IADD3 R16, P0, R16, UR36, RZ ;  /* 0x0000002410107c10 */ /* 0x000fe2000ff1e0ff */
[----:B------:R-:W-:Y:S01]  /*8bd0*/  ULDC.64 UR4, c[0x0][0x650] ;  /* 0x0001940000047ab9 */ /* 0x000fe20000000a00 */
[----:B------:R-:W-:Y:S01]  /*8be0*/  PRMT R3, RZ, 0x7610, R3 ;  /* 0x00007610ff037816 */ /* 0x000fe20000000003 */
[----:B------:R-:W-:Y:S01]  /*8bf0*/  IMAD.MOV.U32 R132, RZ, RZ, -0x1 ;  /* 0xffffffffff847424 */ /* 0x000fe200078e00ff */
[----:B------:R-:W-:Y:S01]  /*8c00*/  IADD3.X R17, R17, UR42, RZ, P0, !PT ;  /* 0x0000002a11117c10 */ /* 0x000fe200087fe4ff */
[----:B------:R-:W-:Y:S01]  /*8c10*/  IMAD.MOV.U32 R19, RZ, RZ, -0x1 ;  /* 0xffffffffff137424 */ /* 0x000fe200078e00ff */
[----:B------:R-:W-:-:S04]  /*8c20*/  ISETP.GE.U32.AND P0, PT, R16, UR4, PT ;  /* 0x0000000410007c0c */ /* 0x000fc8000bf06070 */
[----:B------:R-:W-:-:S13]  /*8c30*/  ISETP.GE.U32.AND.EX P0, PT, R17, UR5, PT, P0 ;  /* 0x0000000511007c0c */ /* 0x000fda000bf06100 */
[----:B------:R-:W-:Y:S05]  /*8c40*/  @P0 BRA `(.L_x_219) ;  /* 0x0000000400500947 */ /* 0x000fea0003800000 */
[----:B------:R-:W2:Y:S01]  /*8c50*/  LDC.64 R10, c[0x0][0x628] ;  /* 0x00018a00ff0a7b82 */ /* 0x000ea20000000a00 */
[----:B------:R-:W2:Y:S01]  /*8c60*/  S2R R12, SR_CTAID.X ;  /* 0x00000000000c7919 */ /* 0x000ea20000002500 */
[----:B-1----:R-:W-:Y:S01]  /*8c70*/  IMAD.MOV.U32 R8, RZ, RZ, R16 ;  /* 0x000000ffff087224 */ /* 0x002fe200078e0010 */
[----:B0-----:R-:W-:Y:S01]  /*8c80*/  MOV R9, R17 ;  /* 0x0000001100097202 */ /* 0x001fe20000000f00 */
[----:B------:R-:W0:Y:S04]  /*8c90*/  S2R R20, SR_CTAID.Y ;  /* 0x0000000000147919 */ /* 0x000e280000002600 */
[----:B------:R-:W1:Y:S08]  /*8ca0*/  LDC R0, c[0x0][0x630] ;  /* 0x00018c00ff007b82 */ /* 0x000e700000000800 */
[----:B------:R-:W0:Y:S01]  /*8cb0*/  LDC.64 R14, c[0x0][0x620] ;  /* 0x00018800ff0e7b82 */ /* 0x000e220000000a00 */
[----:B--2---:R-:W-:-:S04]  /*8cc0*/  ISETP.NE.U32.AND P0, PT, R10, RZ, PT ;  /* 0x000000ff0a00720c */ /* 0x004fc80003f05070 */
[----:B------:R-:W-:-:S13]  /*8cd0*/  ISETP.NE.AND.EX P0, PT, R11, RZ, PT, P0 ;  /* 0x000000ff0b00720c */ /* 0x000fda0003f05300 */
[----:B01----:R-:W-:Y:S05]  /*8ce0*/  @!P0 BRA `(.L_x_220) ;  /* 0x0000000000288947 */ /* 0x003fea0003800000 */
[----:B------:R-:W0:Y:S02]  /*8cf0*/  LDC R3, c[0x0][0x634] ;  /* 0x00018d00ff037b82 */ /* 0x000e240000000800 */
[----:B0-----:R-:W-:-:S05]  /*8d00*/  IADD3 R3, P0, R16, R3, RZ ;  /* 0x0000000310037210 */ /* 0x001fca0007f1e0ff */
[----:B------:R-:W-:-:S04]  /*8d10*/  IMAD.X R13, RZ, RZ, R17, P0 ;  /* 0x000000ffff0d7224 */ /* 0x000fc800000e0611 */
[----:B------:R-:W-:-:S04]  /*8d20*/  IMAD.WIDE.U32 R4, R13, R10, RZ ;  /* 0x0000000a0d047225 */ /* 0x000fc800078e00ff */
[----:B------:R-:W-:-:S04]  /*8d30*/  IMAD.WIDE.U32 R6, P0, R3, R11, R4 ;  /* 0x0000000b03067225 */ /* 0x000fc80007800004 */
[----:B------:R-:W-:-:S04]  /*8d40*/  IMAD.WIDE.U32 R4, R3, R10, RZ ;  /* 0x0000000a03047225 */ /* 0x000fc800078e00ff */
[----:B------:R-:W-:Y:S01]  /*8d50*/  IMAD.X R9, RZ, RZ, RZ, P0 ;  /* 0x000000ffff097224 */ /* 0x000fe200000e06ff */
[----:B------:R-:W-:Y:S01]  /*8d60*/  IADD3 RZ, P0, R5, R6, RZ ;  /* 0x0000000605ff7210 */ /* 0x000fe20007f1e0ff */
[----:B------:R-:W-:-:S04]  /*8d70*/  IMAD.MOV.U32 R8, RZ, RZ, R7 ;  /* 0x000000ffff087224 */ /* 0x000fc800078e0007 */
[----:B------:R-:W-:-:S08]  /*8d80*/  IMAD.WIDE.U32.X R8, R13, R11, R8, P0 ;  /* 0x0000000b0d087225 */ /* 0x000fd000000e0408 */
.L_x_220:
[-CC-:B------:R-:W-:Y:S01]  /*8d90*/  SHF.R.U64 R19, R8, R0.reuse, R9.reuse ;  /* 0x0000000008137219 */ /* 0x180fe20000001209 */
[----:B------:R-:W0:Y:S01]  /*8da0*/  LDC.64 R26, c[0x0][0x640] ;  /* 0x00019000ff1a7b82 */ /* 0x000e220000000a00 */
[----:B------:R-:W-:Y:S01]  /*8db0*/  SHF.R.U32.HI R0, RZ, R0, R9 ;  /* 0x00000000ff007219 */ /* 0x000fe20000011609 */
[----:B------:R-:W-:Y:S01]  /*8dc0*/  ULDC UR4, c[0x0][0x150] ;  /* 0x0000540000047ab9 */ /* 0x000fe20000000800 */
[----:B------:R-:W-:Y:S02]  /*8dd0*/  IADD3 R3, P0, RZ, -R19, RZ ;  /* 0x80000013ff037210 */ /* 0x000fe40007f1e0ff */
[----:B------:R-:W-:-:S03]  /*8de0*/  I2FP.F32.U32 R7, R12 ;  /* 0x0000000c00077245 */ /* 0x000fc60000201000 */
[----:B------:R-:W1:Y:S01]  /*8df0*/  LDC R6, c[0x0][0x618] ;  /* 0x00018600ff067b82 */ /* 0x000e620000000800 */
[----:B------:R-:W-:Y:S02]  /*8e00*/  IMAD.X R5, RZ, RZ, ~R0, P0 ;  /* 0x000000ffff057224 */ /* 0x000fe400000e0e00 */
[----:B------:R-:W-:Y:S01]  /*8e10*/  FMUL R7, R7, UR4 ;  /* 0x0000000407077c20 */ /* 0x000fe20008400000 */
[----:B------:R-:W-:Y:S01]  /*8e20*/  ULDC UR4, c[0x0][0x154] ;  /* 0x0000550000047ab9 */ /* 0x000fe20000000800 */
[-C--:B------:R-:W-:Y:S02]  /*8e30*/  IMAD R0, R5, R14.reuse, RZ ;  /* 0x0000000e05007224 */ /* 0x080fe400078e02ff */
[C---:B------:R-:W-:Y:S01]  /*8e40*/  IMAD.WIDE.U32 R4, R3.reuse, R14, R16 ;  /* 0x0000000e03047225 */ /* 0x040fe200078e0010 */
[----:B------:R-:W2:Y:S01]  /*8e50*/  LDC R8, c[0x0][0x608] ;  /* 0x00018200ff087b82 */ /* 0x000ea20000000800 */
[----:B------:R-:W3:Y:S02]  /*8e60*/  F2I.U32.TRUNC.NTZ R7, R7 ;  /* 0x0000000700077305 */ /* 0x000ee4000020f000 */
[----:B------:R-:W-:Y:S01]  /*8e70*/  IMAD R3, R3, R15, R0 ;  /* 0x0000000f03037224 */ /* 0x000fe200078e0200 */
[----:B------:R-:W-:-:S04]  /*8e80*/  I2FP.F32.U32 R0, R20 ;  /* 0x0000001400007245 */ /* 0x000fc80000201000 */
[----:B------:R-:W4:Y:S01]  /*8e90*/  LDC R11, c[0x0][0x658] ;  /* 0x00019600ff0b7b82 */ /* 0x000f220000000800 */
[----:B------:R-:W-:Y:S02]  /*8ea0*/  IADD3 R3, R5, R3, RZ ;  /* 0x0000000305037210 */ /* 0x000fe40007ffe0ff */
[----:B0-----:R-:W-:-:S04]  /*8eb0*/  ISETP.NE.U32.AND P0, PT, R26, RZ, PT ;  /* 0x000000ff1a00720c */ /* 0x001fc80003f05070 */
[----:B------:R-:W-:Y:S01]  /*8ec0*/  ISETP.NE.AND.EX P0, PT, R27, RZ, PT, P0 ;  /* 0x000000ff1b00720c */ /* 0x000fe20003f05300 */
[----:B------:R-:W0:Y:S01]  /*8ed0*/  LDC R9, c[0x0][0x144] ;  /* 0x00005100ff097b82 */ /* 0x000e220000000800 */
[-C--:B-1----:R-:W-:Y:S01]  /*8ee0*/  SHF.R.U64 R10, R4, R6.reuse, R3 ;  /* 0x00000006040a7219 */ /* 0x082fe20000001203 */
[----:B---3--:R-:W-:Y:S01]  /*8ef0*/  IMAD.MOV R7, RZ, RZ, -R7 ;  /* 0x000000ffff077224 */ /* 0x008fe200078e0a07 */
[----:B------:R-:W-:Y:S01]  /*8f00*/  SHF.R.U32.HI R3, RZ, R6, R3 ;  /* 0x00000006ff037219 */ /* 0x000fe20000011603 */
[----:B------:R-:W-:-:S04]  /*8f10*/  FMUL R6, R0, UR4 ;  /* 0x0000000400067c20 */ /* 0x000fc80008400000 */
[----:B------:R-:W1:Y:S01]  /*8f20*/  LDC R21, c[0x0][0x148] ;  /* 0x00005200ff157b82 */ /* 0x000e620000000800 */
[----:B------:R3:W0:Y:S01]  /*8f30*/  F2I.U32.TRUNC.NTZ R14, R6 ;  /* 0x00000006000e7305 */ /* 0x000622000020f000 */
[-CC-:B--2---:R-:W-:Y:S02]  /*8f40*/  SHF.R.U64 R13, R10, R8.reuse, R3.reuse ;  /* 0x000000080a0d7219 */ /* 0x184fe40000001203 */
[----:B------:R-:W-:-:S04]  /*8f50*/  SHF.R.U32.HI R0, RZ, R8, R3 ;  /* 0x00000008ff007219 */ /* 0x000fc80000011603 */
[----:B------:R-:W2:Y:S01]  /*8f60*/  LDC R24, c[0x0][0x600] ;  /* 0x00018000ff187b82 */ /* 0x000ea20000000800 */
[-CC-:B----4-:R-:W-:Y:S02]  /*8f70*/  SHF.R.U64 R15, R13, R11.reuse, R0.reuse ;  /* 0x0000000b0d0f7219 */ /* 0x190fe40000001200 */
[----:B------:R-:W-:-:S03]  /*8f80*/  SHF.R.U32.HI R5, RZ, R11, R0 ;  /* 0x0000000bff057219 */ /* 0x000fc60000011600 */
[----:B------:R-:W-:Y:S02]  /*8f90*/  IMAD.MOV.U32 R4, RZ, RZ, R15 ;  /* 0x000000ffff047224 */ /* 0x000fe400078e000f */
[----:B------:R-:W4:Y:S01]  /*8fa0*/  LDC R28, c[0x0][0x648] ;  /* 0x00019200ff1c7b82 */ /* 0x000f220000000800 */
[----:B0-----:R-:W-:-:S07]  /*8fb0*/  IMAD R25, R9, R7, R12 ;  /* 0x0000000709197224 */ /* 0x001fce00078e020c */
[----:B------:R-:W0:Y:S08]  /*8fc0*/  LDC R29, c[0x0][0x638] ;  /* 0x00018e00ff1d7b82 */ /* 0x000e300000000800 */
        /* <DEDUP_REMOVED lines=8> */
[----:B------:R-:W-:-:S03]  /*9050*/  MOV R8, R7 ;  /* 0x0000000700087202 */ /* 0x000fc60000000f00 */
[----:B------:R-:W-:Y:S01]  /*9060*/  IMAD.X R9, RZ, RZ, RZ, P0 ;  /* 0x000000ffff097224 */ /* 0x000fe200000e06ff */
[----:B------:R-:W-:-:S05]  /*9070*/  IADD3 RZ, P0, R5, R6, RZ ;  /* 0x0000000605ff7210 */ /* 0x000fca0007f1e0ff */
[----:B------:R-:W-:-:S08]  /*9080*/  IMAD.WIDE.U32.X R4, R11, R27, R8, P0 ;  /* 0x0000001b0b047225 */ /* 0x000fd000000e0408 */
.L_x_221:
[----:B------:R-:W-:Y:S01]  /*9090*/  ISETP.NE.AND P0, PT, R2, 0x1, PT ;  /* 0x000000010200780c */ /* 0x000fe20003f05270 */
[----:B------:R-:W-:Y:S01]  /*90a0*/  IMAD.MOV R14, RZ, RZ, -R14 ;  /* 0x000000ffff0e7224 */ /* 0x000fe200078e0a0e */
[----:B----4-:R-:W-:Y:S01]  /*90b0*/  SHF.R.U64 R3, R4, R28, R5 ;  /* 0x0000001c04037219 */ /* 0x010fe20000001205 */
[----:B--2---:R-:W-:Y:S01]  /*90c0*/  VIADD R5, R24, 0xffffffff ;  /* 0xffffffff18057836 */ /* 0x004fe20000000000 */
[----:B------:R-:W-:-:S03]  /*90d0*/  LOP3.LUT R0, R13, R130, RZ, 0xc0, !PT ;  /* 0x000000820d007212 */ /* 0x000fc600078ec0ff */
[----:B------:R-:W-:Y:S01]  /*90e0*/  IMAD.MOV R4, RZ, RZ, -R3 ;  /* 0x000000ffff047224 */ /* 0x000fe200078e0a03 */
[----:B------:R-:W-:Y:S01]  /*90f0*/  LOP3.LUT R10, R10, R5, RZ, 0xc0, !PT ;  /* 0x000000050a0a7212 */ /* 0x000fe200078ec0ff */
[----:B------:R-:W-:Y:S02]  /*9100*/  IMAD R0, R123, R3, R0 ;  /* 0x000000037b007224 */ /* 0x000fe400078e0200 */
[----:B0-----:R-:W-:Y:S02]  /*9110*/  IMAD R3, R4, R29, R15 ;  /* 0x0000001d04037224 */ /* 0x001fe400078e020f */
[----:B------:R-:W-:Y:S02]  /*9120*/  @P0 IMAD R25, R21, R14, R20 ;  /* 0x0000000e15190224 */ /* 0x000fe400078e0214 */
[----:B------:R-:W-:Y:S02]  /*9130*/  IMAD R5, R3, R24, R10 ;  /* 0x0000001803057224 */ /* 0x000fe400078e020a */
[----:B------:R-:W-:-:S02]  /*9140*/  IMAD R0, R0, R30, R25 ;  /* 0x0000001e00007224 */ /* 0x000fc400078e0219 */
[----:B------:R-:W-:-:S03]  /*9150*/  IMAD.MOV.U32 R4, RZ, RZ, 0x1 ;  /* 0x00000001ff047424 */ /* 0x000fc600078e00ff */
[----:B------:R-:W-:Y:S02]  /*9160*/  SEL R132, R5, R0, !P0 ;  /* 0x0000000005847207 */ /* 0x000fe40004000000 */
[----:B------:R-:W-:Y:S02]  /*9170*/  PRMT R3, R4, 0x7610, R3 ;  /* 0x0000761004037816 */ /* 0x000fe40000000003 */
[----:B------:R-:W-:-:S07]  /*9180*/  SEL R0, R0, R5, !P0 ;  /* 0x0000000500007207 */ /* 0x000fce0004000000 */
.L_x_219:
[----:B------:R-:W-:Y:S02]  /*9190*/  LOP3.LUT P0, RZ, R3, 0xff, RZ, 0xc0, !PT ;  /* 0x000000ff03ff7812 */ /* 0x000fe4000780c0ff */
[----:B------:R-:W-:-:S11]  /*91a0*/  MOV R133, R0 ;  /* 0x0000000000857202 */ /* 0x000fd60000000f00 */
[----:B------:R-:W-:Y:S05]  /*91b0*/  @P0 BRA `(.L_x_222) ;  /* 0xffffff80000c0947 */ /* 0x000fea000383ffff */
[----:B------:R-:W-:Y:S05]  /*91c0*/  EXIT ;  /* 0x000000000000794d */ /* 0x000fea0003800000 */
.L_x_3:
[----:B------:R-:W-:Y:S01]  /*91d0*/  ULDC.64 UR4, c[0x0][0x650] ;  /* 0x0001940000047ab9 */ /* 0x000fe20000000a00 */
[----:B------:R-:W-:Y:S01]  /*91e0*/  PRMT R9, RZ, 0x7610, R9 ;  /* 0x00007610ff097816 */ /* 0x000fe20000000009 */
[----:B------:R-:W-:Y:S01]  /*91f0*/  IMAD.MOV.U32 R19, RZ, RZ, -0x1 ;  /* 0xffffffffff137424 */ /* 0x000fe200078e00ff */
[----:B------:R-:W-:Y:S01]  /*9200*/  ISETP.GE.U32.AND P0, PT, R16, UR4, PT ;  /* 0x0000000410007c0c */ /* 0x000fe2000bf06070 */
[----:B------:R-:W-:Y:S02]  /*9210*/  IMAD.MOV.U32 R20, RZ, RZ, -0x1 ;  /* 0xffffffffff147424 */ /* 0x000fe400078e00ff */
[----:B------:R-:W-:Y:S01]  /*9220*/  IMAD.MOV.U32 R8, RZ, RZ, -0x1 ;  /* 0xffffffffff087424 */ /* 0x000fe200078e00ff */
[----:B------:R-:W-:-:S13]  /*9230*/  ISETP.GE.U32.AND.EX P0, PT, R17, UR5, PT, P0 ;  /* 0x0000000511007c0c */ /* 0x000fda000bf06100 */
[----:B------:R-:W-:Y:S05]  /*9240*/  @P0 BRA `(.L_x_223) ;  /* 0x00000004005c0947 */ /* 0x000fea0003800000 */
[----:B------:R-:W0:Y:S01]  /*9250*/  LDC.64 R14, c[0x0][0x628] ;  /* 0x00018a00ff0e7b82 */ /* 0x000e220000000a00 */
[----:B------:R-:W-:Y:S01]  /*9260*/  IMAD.MOV.U32 R12, RZ, RZ, R16 ;  /* 0x000000ffff0c7224 */ /* 0x000fe200078e0010 */
[----:B------:R-:W-:-:S06]  /*9270*/  MOV R13, R17 ;  /* 0x00000011000d7202 */ /* 0x000fcc0000000f00 */
[----:B------:R-:W1:Y:S08]  /*9280*/  LDC R20, c[0x0][0x630] ;  /* 0x00018c00ff147b82 */ /* 0x000e700000000800 */
[----:B------:R-:W2:Y:S01]  /*9290*/  LDC.64 R22, c[0x0][0x620] ;  /* 0x00018800ff167b82 */ /* 0x000ea20000000a00 */
[----:B0-----:R-:W-:-:S04]  /*92a0*/  ISETP.NE.U32.AND P0, PT, R14, RZ, PT ;  /* 0x000000ff0e00720c */ /* 0x001fc80003f05070 */
[----:B------:R-:W-:-:S13]  /*92b0*/  ISETP.NE.AND.EX P0, PT, R15, RZ, PT, P0 ;  /* 0x000000ff0f00720c */ /* 0x000fda0003f05300 */
[----:B-12---:R-:W-:Y:S05]  /*92c0*/  @!P0 BRA `(.L_x_224) ;  /* 0x0000000000288947 */ /* 0x006fea0003800000 */
        /* <DEDUP_REMOVED lines=10> */
.L_x_224:
[--C-:B------:R-:W-:Y:S01]  /*9370*/  SHF.R.U64 R14, R12, R20, R13.reuse ;  /* 0x000000140c0e7219 */ /* 0x100fe2000000120d */
[----:B------:R-:W0:Y:S01]  /*9380*/  LDC R24, c[0x0][0x618] ;  /* 0x00018600ff187b82 */ /* 0x000e220000000800 */
[----:B------:R-:W-:Y:S01]  /*9390*/  I2FP.F32.U32 R8, R6 ;  /* 0x0000000600087245 */ /* 0x000fe20000201000 */
[----:B------:R-:W-:Y:S01]  /*93a0*/  ULDC UR4, c[0x0][0x150] ;  /* 0x0000540000047ab9 */ /* 0x000fe20000000800 */
[----:B------:R-:W-:Y:S02]  /*93b0*/  SHF.R.U32.HI R7, RZ, R20, R13 ;  /* 0x00000014ff077219 */ /* 0x000fe4000001160d */
[----:B------:R-:W-:Y:S01]  /*93c0*/  IADD3 R11, P0, RZ, -R14, RZ ;  /* 0x8000000eff0b7210 */ /* 0x000fe20007f1e0ff */
[----:B------:R-:W-:Y:S01]  /*93d0*/  FMUL R13, R8, UR4 ;  /* 0x00000004080d7c20 */ /* 0x000fe20008400000 */
[----:B------:R-:W-:Y:S01]  /*93e0*/  ULDC UR4, c[0x0][0x154] ;  /* 0x0000550000047ab9 */ /* 0x000fe20000000800 */
[----:B------:R-:W1:Y:S02]  /*93f0*/  LDC.64 R26, c[0x0][0x640] ;  /* 0x00019000ff1a7b82 */ /* 0x000e640000000a00 */
[----:B------:R-:W-:-:S02]  /*9400*/  IMAD.X R7, RZ, RZ, ~R7, P0 ;  /* 0x000000ffff077224 */ /* 0x000fc400000e0e07 */
[----:B------:R-:W2:Y:S01]  /*9410*/  F2I.U32.TRUNC.NTZ R13, R13 ;  /* 0x0000000d000d7305 */ /* 0x000ea2000020f000 */
[----:B------:R-:W-:-:S03]  /*9420*/  IMAD.WIDE.U32 R8, R11, R22, R16 ;  /* 0x000000160b087225 */ /* 0x000fc600078e0010 */
[----:B------:R-:W3:Y:S01]  /*9430*/  LDC R15, c[0x0][0x144] ;  /* 0x00005100ff0f7b82 */ /* 0x000ee20000000800 */
[----:B------:R-:W-:-:S04]  /*9440*/  IMAD R10, R7, R22, RZ ;  /* 0x00000016070a7224 */ /* 0x000fc800078e02ff */
[----:B------:R-:W-:Y:S02]  /*9450*/  IMAD R7, R11, R23, R10 ;  /* 0x000000170b077224 */ /* 0x000fe400078e020a */
[----:B------:R-:W-:Y:S01]  /*9460*/  IMAD.MOV.U32 R10, RZ, RZ, -0x1 ;  /* 0xffffffffff0a7424 */ /* 0x000fe200078e00ff */
[----:B------:R-:W4:Y:S02]  /*9470*/  LDC R20, c[0x0][0x608] ;  /* 0x00018200ff147b82 */ /* 0x000f240000000800 */
[----:B------:R-:W-:Y:S02]  /*9480*/  IADD3 R7, R9, R7, RZ ;  /* 0x0000000709077210 */ /* 0x000fe40007ffe0ff */
[----:B------:R-:W-:Y:S02]  /*9490*/  I2FP.F32.U32 R9, R5 ;  /* 0x0000000500097245 */ /* 0x000fe40000201000 */
[-C--:B0-----:R-:W-:Y:S01]  /*94a0*/  SHF.R.U64 R12, R8, R24.reuse, R7 ;  /* 0x00000018080c7219 */ /* 0x081fe20000001207 */
[----:B--2---:R-:W-:Y:S01]  /*94b0*/  IMAD.MOV R8, RZ, RZ, -R13 ;  /* 0x000000ffff087224 */ /* 0x004fe200078e0a0d */
[----:B------:R-:W0:Y:S01]  /*94c0*/  LDC R11, c[0x0][0x658] ;  /* 0x00019600ff0b7b82 */ /* 0x000e220000000800 */
[----:B-1----:R-:W-:Y:S01]  /*94d0*/  ISETP.NE.U32.AND P0, PT, R26, RZ, PT ;  /* 0x000000ff1a00720c */ /* 0x002fe20003f05070 */
[----:B------:R-:W-:Y:S01]  /*94e0*/  FMUL R9, R9, UR4 ;  /* 0x0000000409097c20 */ /* 0x000fe20008400000 */
[----:B------:R-:W-:-:S02]  /*94f0*/  SHF.R.U32.HI R7, RZ, R24, R7 ;  /* 0x00000018ff077219 */ /* 0x000fc40000011607 */
[----:B------:R-:W-:-:S03]  /*9500*/  ISETP.NE.AND.EX P0, PT, R27, RZ, PT, P0 ;  /* 0x000000ff1b00720c */ /* 0x000fc60003f05300 */
[----:B------:R-:W1:Y:S01]  /*9510*/  LDC R22, c[0x0][0x148] ;  /* 0x00005200ff167b82 */ /* 0x000e620000000800 */
[----:B---3--:R-:W-:Y:S02]  /*9520*/  IMAD R23, R15, R8, R6 ;  /* 0x000000080f177224 */ /* 0x008fe400078e0206 */
[----:B------:R-:W-:-:S05]  /*9530*/  IMAD.MOV.U32 R8, RZ, RZ, 0x1 ;  /* 0x00000001ff087424 */ /* 0x000fca00078e00ff */
[----:B------:R-:W2:Y:S01]  /*9540*/  LDC R21, c[0x0][0x600] ;  /* 0x00018000ff157b82 */ /* 0x000ea20000000800 */
[-CC-:B----4-:R-:W-:Y:S02]  /*9550*/  SHF.R.U64 R15, R12, R20.reuse, R7.reuse ;  /* 0x000000140c0f7219 */ /* 0x190fe40000001207 */
[----:B------:R-:W-:Y:S02]  /*9560*/  SHF.R.U32.HI R6, RZ, R20, R7 ;  /* 0x00000014ff067219 */ /* 0x000fe40000011607 */
[----:B------:R3:W4:Y:S03]  /*9570*/  F2I.U32.TRUNC.NTZ R20, R9 ;  /* 0x0000000900147305 */ /* 0x000726000020f000 */
[----:B------:R-:W1:Y:S01]  /*9580*/  LDC R25, c[0x0][0x648] ;  /* 0x00019200ff197b82 */ /* 0x000e620000000800 */
[-C--:B0-----:R-:W-:Y:S02]  /*9590*/  SHF.R.U64 R19, R15, R11.reuse, R6 ;  /* 0x0000000b0f137219 */ /* 0x081fe40000001206 */
[----:B------:R-:W-:-:S02]  /*95a0*/  SHF.L.U32 R10, R10, R11, RZ ;  /* 0x0000000b0a0a7219 */ /* 0x000fc400000006ff */
[-C--:B------:R-:W-:Y:S01]  /*95b0*/  SHF.R.U32.HI R7, RZ, R11.reuse, R6 ;  /* 0x0000000bff077219 */ /* 0x080fe20000011606 */
[----:B------:R-:W-:Y:S01]  /*95c0*/  IMAD.MOV.U32 R6, RZ, RZ, R19 ;  /* 0x000000ffff067224 */ /* 0x000fe200078e0013 */
[----:B------:R-:W-:Y:S01]  /*95d0*/  SHF.L.U32 R24, R8, R11, RZ ;  /* 0x0000000b08187219 */ /* 0x000fe200000006ff */
[----:B------:R-:W0:Y:S01]  /*95e0*/  LDC R28, c[0x0][0x638] ;  /* 0x00018e00ff1c7b82 */ /* 0x000e220000000800 */
[----:B------:R-:W-:-:S07]  /*95f0*/  LOP3.LUT R30, RZ, R10, RZ, 0x33, !PT ;  /* 0x0000000aff1e7212 */ /* 0x000fce00078e33ff */
[----:B------:R-:W0:Y:S01]  /*9600*/  LDC R29, c[0x0][0x610] ;  /* 0x00018400ff1d7b82 */ /* 0x000e220000000800 */
[----:B---34-:R-:W-:Y:S05]  /*9610*/  @!P0 BRA `(.L_x_225) ;  /* 0x0000000000288947 */ /* 0x018fea0003800000 */
[----:B------:R-:W3:Y:S02]  /*9620*/  LDC R6, c[0x0][0x64c] ;  /* 0x00019300ff067b82 */ /* 0x000ee40000000800 */
[----:B---3--:R-:W-:-:S04]  /*9630*/  IADD3 R11, P0, R19, R6, RZ ;  /* 0x00000006130b7210 */ /* 0x008fc80007f1e0ff */
        /* <DEDUP_REMOVED lines=8> */
.L_x_225:
[----:B------:R-:W-:Y:S01]  /*96c0*/  ISETP.NE.AND P0, PT, R2, 0x1, PT ;  /* 0x000000010200780c */ /* 0x000fe20003f05270 */
[----:B--2---:R-:W-:Y:S01]  /*96d0*/  VIADD R9, R21, 0xffffffff ;  /* 0xffffffff15097836 */ /* 0x004fe20000000000 */
[----:B-1----:R-:W-:Y:S01]  /*96e0*/  SHF.R.U64 R7, R6, R25, R7 ;  /* 0x0000001906077219 */ /* 0x002fe20000001207 */
[----:B------:R-:W-:Y:S01]  /*96f0*/  IMAD.MOV R20, RZ, RZ, -R20 ;  /* 0x000000ffff147224 */ /* 0x000fe200078e0a14 */
[----:B------:R-:W-:Y:S02]  /*9700*/  LOP3.LUT R6, R15, R30, RZ, 0xc0, !PT ;  /* 0x0000001e0f067212 */ /* 0x000fe400078ec0ff */
[----:B------:R-:W-:Y:S02]  /*9710*/  IADD3 R8, -R7, RZ, RZ ;  /* 0x000000ff07087210 */ /* 0x000fe40007ffe1ff */
[----:B------:R-:W-:Y:S01]  /*9720*/  LOP3.LUT R12, R12, R9, RZ, 0xc0, !PT ;  /* 0x000000090c0c7212 */ /* 0x000fe200078ec0ff */
[----:B------:R-:W-:Y:S02]  /*9730*/  IMAD R6, R24, R7, R6 ;  /* 0x0000000718067224 */ /* 0x000fe400078e0206 */
[----:B------:R-:W-:-:S02]  /*9740*/  IMAD.MOV.U32 R9, RZ, RZ, 0x1 ;  /* 0x00000001ff097424 */ /* 0x000fc400078e00ff */
[----:B------:R-:W-:Y:S02]  /*9750*/  @P0 IMAD R23, R22, R20, R5 ;  /* 0x0000001416170224 */ /* 0x000fe400078e0205 */
[----:B0-----:R-:W-:Y:S02]  /*9760*/  IMAD R5, R8, R28, R19 ;  /* 0x0000001c08057224 */ /* 0x001fe400078e0213 */
[----:B------:R-:W-:Y:S02]  /*9770*/  IMAD R19, R6, R29, R23 ;  /* 0x0000001d06137224 */ /* 0x000fe400078e0217 */
[----:B------:R-:W-:Y:S02]  /*9780*/  IMAD R6, R5, R21, R12 ;  /* 0x0000001505067224 */ /* 0x000fe400078e020c */
[----:B------:R-:W-:-:S03]  /*9790*/  IMAD.MOV.U32 R8, RZ, RZ, R14 ;  /* 0x000000ffff087224 */ /* 0x000fc600078e000e */
[----:B------:R-:W-:Y:S02]  /*97a0*/  SEL R20, R6, R19, !P0 ;  /* 0x0000001306147207 */ /* 0x000fe40004000000 */
[----:B------:R-:W-:-:S07]  /*97b0*/  SEL R19, R19, R6, !P0 ;  /* 0x0000000613137207 */ /* 0x000fce0004000000 */
.L_x_223:
[----:B------:R-:W-:-:S08]  /*97c0*/  NOP ;  /* 0x0000000000007918 */ /* 0x000fd00000000000 */
[----:B------:R-:W0:-:S00]  /*97d0*/  USETMAXREG.DEALLOC.CTAPOOL 0x28 ;  /* 0x00000028000079c8 */ /* 0x000e0000080e0500 */
[----:B0-----:R-:W-:-:S13]  /*97e0*/  ISETP.NE.AND P0, PT, R0, RZ, PT ;  /* 0x000000ff0000720c */ /* 0x001fda0003f05270 */
[----:B------:R-:W-:Y:S05]  /*97f0*/  @P0 EXIT ;  /* 0x000000000000094d */ /* 0x000fea0003800000 */
[----:B------:R-:W-:Y:S01]  /*9800*/  LOP3.LUT P0, RZ, R9, 0xff, RZ, 0xc0, !PT ;  /* 0x000000ff09ff7812 */ /* 0x000fe2000780c0ff */
[----:B------:R-:W-:Y:S02]  /*9810*/  IMAD.MOV.U32 R0, RZ, RZ, 0x1 ;  /* 0x00000001ff007424 */ /* 0x000fe400078e00ff */
[----:B------:R-:W-:-:S10]  /*9820*/  IMAD.MOV.U32 R12, RZ, RZ, RZ ;  /* 0x000000ffff0c7224 */ /* 0x000fd400078e00ff */
[----:B------:R-:W-:Y:S05]  /*9830*/  @!P0 BRA `(.L_x_226) ;  /* 0x0000000c00148947 */ /* 0x000fea0003800000 */
[----:B------:R-:W0:Y:S01]  /*9840*/  LDC R0, c[0x0][0x28c] ;  /* 0x0000a300ff007b82 */ /* 0x000e220000000800 */
[----:B------:R-:W-:Y:S01]  /*9850*/  LOP3.LUT P0, RZ, R3, 0x1f, RZ, 0xc0, !PT ;  /* 0x0000001f03ff7812 */ /* 0x000fe2000780c0ff */
[----:B------:R-:W-:Y:S01]  /*9860*/  ULDC UR5, c[0x0][0x658] ;  /* 0x0001960000057ab9 */ /* 0x000fe20000000800 */
[----:B------:R-:W-:Y:S01]  /*9870*/  UMOV UR6, 0xffffffff ;  /* 0xffffffff00067882 */ /* 0x000fe20000000000 */
[----:B------:R-:W-:Y:S01]  /*9880*/  BSSY B0, `(.L_x_226) ;  /* 0x00000c0000007945 */ /* 0x000fe20003800000 */
[----:B------:R-:W-:Y:S01]  /*9890*/  USHF.L.U32 UR6, UR6, UR5, URZ ;  /* 0x0000000506067299 */ /* 0x000fe2000800063f */
[C---:B------:R-:W-:Y:S01]  /*98a0*/  ISETP.NE.AND P2, PT, R4.reuse, RZ, PT ;  /* 0x000000ff0400720c */ /* 0x040fe20003f45270 */
[----:B------:R-:W-:Y:S01]  /*98b0*/  IMAD.MOV.U32 R13, RZ, RZ, 0x1 ;  /* 0x00000001ff0d7424 */ /* 0x000fe200078e00ff */
[----:B------:R-:W-:Y:S01]  /*98c0*/  ISETP.NE.OR P0, PT, R4, RZ, !P0 ;  /* 0x000000ff0400720c */ /* 0x000fe20004705670 */
[----:B------:R-:W-:Y:S01]  /*98d0*/  IMAD.MOV.U32 R12, RZ, RZ, RZ ;  /* 0x000000ffff0c7224 */ /* 0x000fe200078e00ff */
[----:B------:R-:W-:Y:S01]  /*98e0*/  LOP3.LUT R11, R18, 0x2, RZ, 0xfc, !PT ;  /* 0x00000002120b7812 */ /* 0x000fe200078efcff */
[----:B------:R-:W-:Y:S01]  /*98f0*/  ULDC UR4, c[0x0][0x600] ;  /* 0x0001800000047ab9 */ /* 0x000fe20000000800 */
[----:B------:R-:W-:Y:S01]  /*9900*/  UMOV UR7, 0x1 ;  /* 0x0000000100077882 */ /* 0x000fe20000000000 */
[----:B------:R-:W-:-:S02]  /*9910*/  UIADD3 UR15, UR4, -0x1, URZ ;  /* 0xffffffff040f7890 */ /* 0x000fc4000fffe03f */
[----:B------:R-:W-:Y:S02]  /*9920*/  USHF.L.U32 UR17, UR7, UR5, URZ ;  /* 0x0000000507117299 */ /* 0x000fe4000800063f */
[----:B------:R-:W-:Y:S01]  /*9930*/  ULOP3.LUT UR16, URZ, UR6, URZ, 0x33, !UPT ;  /* 0x000000063f107292 */ /* 0x000fe2000f8e333f */
[----:B------:R-:W-:Y:S01]  /*9940*/  ULDC.64 UR20, c[0x0][0x198] ;  /* 0x0000660000147ab9 */ /* 0x000fe20000000a00 */
[----:B0-----:R-:W-:-:S04]  /*9950*/  IADD3 R0, R0, 0x3f, RZ ;  /* 0x0000003f00007810 */ /* 0x001fc80007ffe0ff */
[----:B------:R-:W-:-:S04]  /*9960*/  SHF.R.S32.HI R3, RZ, 0x1f, R0 ;  /* 0x0000001fff037819 */ /* 0x000fc80000011400 */
[----:B------:R-:W-:Y:S01]  /*9970*/  LEA.HI R3, R3, R0, RZ, 0x6 ;  /* 0x0000000003037211 */ /* 0x000fe200078f30ff */
[----:B------:R-:W-:-:S03]  /*9980*/  IMAD.MOV.U32 R0, RZ, RZ, 0x1 ;  /* 0x00000001ff007424 */ /* 0x000fc600078e00ff */
[----:B------:R-:W-:-:S05]  /*9990*/  SHF.R.S32.HI R3, RZ, 0x6, R3 ;  /* 0x00000006ff037819 */ /* 0x000fca0000011403 */
[----:B------:R-:W-:-:S07]  /*99a0*/  VIADD R10, R3, 0x1 ;  /* 0x00000001030a7836 */ /* 0x000fce0000000000 */
.L_x_238:
[----:B------:R-:W-:-:S03]  /*99b0*/  UMOV UR4, 0xffffffff ;  /* 0xffffffff00047882 */ /* 0x000fc60000000000 */
[----:B------:R-:W-:Y:S05]  /*99c0*/  BRA.DIV UR4, `(.L_x_227) ;  /* 0x0000000e04c07947 */ /* 0x000fea000b800000 */
[----:B------:R-:W-:-:S13]  /*99d0*/  ELECT P6, URZ, PT ;  /* 0x00000000003f782f */ /* 0x000fda00038c0000 */
.L_x_250:
[----:B------:R-:W0:Y:S01]  /*99e0*/  LDC R4, c[0x0][0x28c] ;  /* 0x0000a300ff047b82 */ /* 0x000e220000000800 */
[----:B------:R-:W-:Y:S01]  /*99f0*/  BSSY B1, `(.L_x_228) ;  /* 0x0000037000017945 */ /* 0x000fe20003800000 */
[----:B0-----:R-:W-:-:S13]  /*9a00*/  ISETP.LT.OR P6, PT, R4, 0x1, !P6 ;  /* 0x000000010400780c */ /* 0x001fda00077c1670 */
[----:B------:R-:W-:Y:S05]  /*9a10*/  @P6 BRA `(.L_x_229) ;  /* 0x0000000000d06947 */ /* 0x000fea0003800000 */
[----:B------:R-:W-:Y:S01]  /*9a20*/  IMAD R20, R20, 0x60, RZ ;  /* 0x0000006014147824 */ /* 0x000fe200078e02ff */
[----:B------:R-:W-:Y:S01]  /*9a30*/  SHF.L.U32 R19, R19, 0x8, RZ ;  /* 0x0000000813137819 */ /* 0x000fe200000006ff */
[----:B------:R-:W-:Y:S02]  /*9a40*/  IMAD.MOV.U32 R21, RZ, RZ, RZ ;  /* 0x000000ffff157224 */ /* 0x000fe400078e00ff */
[----:B------:R-:W-:Y:S02]  /*9a50*/  IMAD.MOV.U32 R4, RZ, RZ, R10 ;  /* 0x000000ffff047224 */ /* 0x000fe400078e000a */
[----:B------:R-:W-:Y:S02]  /*9a60*/  IMAD.MOV.U32 R5, RZ, RZ, R0 ;  /* 0x000000ffff057224 */ /* 0x000fe400078e0000 */
[----:B------:R-:W-:-:S07]  /*9a70*/  IMAD.MOV.U32 R6, RZ, RZ, R12 ;  /* 0x000000ffff067224 */ /* 0x000fce00078e000c */
.L_x_233:
[----:B------:R-:W0:Y:S01]  /*9a80*/  S2R R14, SR_CgaCtaId ;  /* 0x00000000000e7919 */ /* 0x000e220000008800 */
[----:B------:R-:W-:Y:S01]  /*9a90*/  MOV R7, 0x400 ;  /* 0x0000040000077802 */ /* 0x000fe20000000f00 */
[----:B------:R-:W1:Y:S03]  /*9aa0*/  @!P2 LDC R9, c[0x0][0x500] ;  /* 0x00014000ff09ab82 */ /* 0x000e660000000800 */
[----:B0-----:R-:W-:Y:S02]  /*9ab0*/  LEA R15, R14, R7, 0x18 ;  /* 0x000000070e0f7211 */ /* 0x001fe400078ec0ff */
[----:B------:R-:W-:Y:S02]  /*9ac0*/  SHF.L.U32 R7, R5, 0x1f, RZ ;  /* 0x0000001f05077819 */ /* 0x000fe400000006ff */
[----:B------:R-:W-:-:S04]  /*9ad0*/  LEA R14, R6, R15, 0x3 ;  /* 0x0000000f060e7211 */ /* 0x000fc800078e18ff */
[----:B------:R-:W0:Y:S02]  /*9ae0*/  SYNCS.PHASECHK.TRANS64.TRYWAIT P1, [R14+URZ+0x28], R7 ;  /* 0x000028070e0075a7 */ /* 0x000e24000802017f */
[----:B01----:R-:W-:Y:S05]  /*9af0*/  @!P1 BRA `(.L_x_230) ;  /* 0x0000000c00949947 */ /* 0x003fea0003800000 */
.L_x_251:
[----:B0-----:R-:W-:Y:S01]  /*9b00*/  PRMT R7, R11, 0x9910, RZ ;  /* 0x000099100b077816 */ /* 0x001fe200000000ff */
[----:B------:R0:W-:Y:S03]  /*9b10*/  @!P2 SYNCS.ARRIVE.TRANS64 RZ, [R14+URZ], R9 ;  /* 0x000000090effa9a7 */ /* 0x0001e6000800003f */
[----:B------:R-:W-:-:S13]  /*9b20*/  ISETP.NE.AND P1, PT, R7, 0x2, PT ;  /* 0x000000020700780c */ /* 0x000fda0003f25270 */
[----:B0-----:R-:W-:Y:S05]  /*9b30*/  @P1 BRA `(.L_x_231) ;  /* 0x0000000000041947 */ /* 0x001fea0003800000 */
[----:B------:R-:W-:Y:S01]  /*9b40*/  BPT.TRAP 0x1 ;  /* 0x000000040000795c */ /* 0x000fe20000300000 */
.L_x_231:
[----:B------:R-:W-:Y:S05]  /*9b50*/  @P0 BRA `(.L_x_232) ;  /* 0x0000000000040947 */ /* 0x000fea0003800000 */
[----:B------:R-:W-:Y:S01]  /*9b60*/  BPT.TRAP 0x1 ;  /* 0x000000040000795c */ /* 0x000fe20000300000 */
.L_x_232:
[--C-:B------:R-:W-:Y:S01]  /*9b70*/  IMAD R7, R6, 0x8000, R15.reuse ;  /* 0x0000800006077824 */ /* 0x100fe200078e020f */
[----:B------:R-:W-:Y:S01]  /*9b80*/  R2UR UR9, R14 ;  /* 0x000000000e0972ca */ /* 0x000fe200000e0000 */
[----:B------:R-:W-:Y:S01]  /*9b90*/  IMAD R15, R6, 0x3000, R15 ;  /* 0x00003000060f7824 */ /* 0x000fe200078e020f */
[----:B------:R-:W-:Y:S01]  /*9ba0*/  UIADD3 UR4, UP0, UR20, 0xf0, URZ ;  /* 0x000000f014047890 */ /* 0x000fe2000ff1e03f */
[----:B------:R-:W-:Y:S01]  /*9bb0*/  VIADD R4, R4, 0xffffffff ;  /* 0xffffffff04047836 */ /* 0x000fe20000000000 */
[----:B------:R-:W-:Y:S01]  /*9bc0*/  R2UR UR5, R7 ;  /* 0x00000000070572ca */ /* 0x000fe200000e0000 */
[----:B------:R-:W-:Y:S01]  /*9bd0*/  UIADD3 UR22, UP1, UR20, 0x1f0, URZ ;  /* 0x000001f014167890 */ /* 0x000fe2000ff3e03f */
[----:B------:R-:W-:Y:S01]  /*9be0*/  R2UR UR8, R15 ;  /* 0x000000000f0872ca */ /* 0x000fe200000e0000 */
[----:B------:R-:W-:Y:S01]  /*9bf0*/  VIADD R6, R6, 0x1 ;  /* 0x0000000106067836 */ /* 0x000fe20000000000 */
[----:B------:R-:W-:Y:S01]  /*9c00*/  R2UR UR11, R19 ;  /* 0x00000000130b72ca */ /* 0x000fe200000e0000 */
[----:B------:R-:W-:Y:S01]  /*9c10*/  UIADD3.X UR23, URZ, UR21, URZ, UP1, !UPT ;  /* 0x000000153f177290 */ /* 0x000fe20008ffe43f */
[C---:B------:R-:W-:Y:S01]  /*9c20*/  R2UR UR10, R21.reuse ;  /* 0x00000000150a72ca */ /* 0x040fe200000e0000 */
[----:B------:R-:W-:Y:S01]  /*9c30*/  UMOV UR6, 0x0 ;  /* 0x0000000000067882 */ /* 0x000fe20000000000 */
[----:B------:R-:W-:Y:S01]  /*9c40*/  R2UR UR12, R8 ;  /* 0x00000000080c72ca */ /* 0x000fe200000e0000 */
[----:B------:R-:W-:Y:S01]  /*9c50*/  UMOV UR7, 0x10000000 ;  /* 0x1000000000077882 */ /* 0x000fe20000000000 */
[----:B------:R-:W-:Y:S01]  /*9c60*/  R2UR UR18, R20 ;  /* 0x00000000141272ca */ /* 0x000fe200000e0000 */
[----:B------:R-:W-:Y:S01]  /*9c70*/  VIADD R21, R21, 0x40 ;  /* 0x0000004015157836 */ /* 0x000fe20000000000 */
[----:B------:R-:W-:Y:S01]  /*9c80*/  ISETP.GT.AND P3, PT, R4, 0x1, PT ;  /* 0x000000010400780c */ /* 0x000fe20003f64270 */
[----:B------:R-:W-:Y:S01]  /*9c90*/  UIADD3 UR13, UR5, 0x100, URZ ;  /* 0x00000100050d7890 */ /* 0x000fe2000fffe03f */
[----:B------:R-:W-:Y:S01]  /*9ca0*/  ISETP.NE.AND P1, PT, R6, 0x5, PT ;  /* 0x000000050600780c */ /* 0x000fe20003f25270 */
[----:B------:R-:W-:-:S02]  /*9cb0*/  UIADD3.X UR5, URZ, UR21, URZ, UP0, !UPT ;  /* 0x000000153f057290 */ /* 0x000fc400087fe43f */
[----:B------:R-:W-:Y:S01]  /*9cc0*/  UIADD3 UR14, UR8, 0x28100, URZ ;  /* 0x00028100080e7890 */ /* 0x000fe2000fffe03f */
[----:B------:R-:W-:Y:S02]  /*9cd0*/  SEL R14, RZ, 0x1, P1 ;  /* 0x00000001ff0e7807 */ /* 0x000fe40000800000 */
[----:B------:R-:W-:Y:S01]  /*9ce0*/  UMOV UR8, UR13 ;  /* 0x0000000d00087c82 */ /* 0x000fe20008000000 */
[----:B------:R-:W-:Y:S02]  /*9cf0*/  SEL R6, R6, RZ, P1 ;  /* 0x000000ff06067207 */ /* 0x000fe40000800000 */
[----:B------:R-:W-:Y:S01]  /*9d00*/  LOP3.LUT R5, R5, R14, RZ, 0x3c, !PT ;  /* 0x0000000e05057212 */ /* 0x000fe200078e3cff */
[----:B------:R0:W-:Y:S02]  /*9d10*/  UTMALDG.3D [UR8], [UR4], desc[UR6] ;  /* 0x00000608040075b4 */ /* 0x0001e40008011000 */
[----:B0-----:R-:W-:Y:S01]  /*9d20*/  UMOV UR8, UR14 ;  /* 0x0000000e00087c82 */ /* 0x001fe20008000000 */
[----:B------:R-:W-:-:S02]  /*9d30*/  UMOV UR11, UR18 ;  /* 0x00000012000b7c82 */ /* 0x000fc40008000000 */
[----:B------:R0:W-:Y:S02]  /*9d40*/  UTMALDG.3D [UR8], [UR22], desc[UR6] ;  /* 0x00000608160075b4 */ /* 0x0001e40008011000 */
[----:B0-----:R-:W-:Y:S05]  /*9d50*/  @P3 BRA `(.L_x_233) ;  /* 0xfffffffc00483947 */ /* 0x001fea000383ffff */
.L_x_229:
[----:B------:R-:W-:Y:S05]  /*9d60*/  BSYNC B1 ;  /* 0x0000000000017941 */ /* 0x000fea0003800000 */
.L_x_228:
[----:B------:R-:W-:Y:S01]  /*9d70*/  LOP3.LUT P3, RZ, R13, 0xff, RZ, 0xc0, !PT ;  /* 0x000000ff0dff7812 */ /* 0x000fe2000786c0ff */
[----:B------:R-:W-:Y:S01]  /*9d80*/  ULDC.64 UR4, c[0x0][0x650] ;  /* 0x0001940000047ab9 */ /* 0x000fe20000000a00 */
[----:B------:R-:W-:Y:S01]  /*9d90*/  IADD3 R12, R3, R12, RZ ;  /* 0x0000000c030c7210 */ /* 0x000fe20007ffe0ff */
[----:B------:R-:W-:Y:S01]  /*9da0*/  BSSY B1, `(.L_x_234) ;  /* 0x000006b000017945 */ /* 0x000fe20003800000 */
[----:B------:R-:W-:Y:S01]  /*9db0*/  IADD3 R16, P4, R16, UR36, RZ ;  /* 0x0000002410107c10 */ /* 0x000fe2000ff9e0ff */
[----:B------:R-:W-:Y:S01]  /*9dc0*/  IMAD.MOV.U32 R19, RZ, RZ, -0x1 ;  /* 0xffffffffff137424 */ /* 0x000fe200078e00ff */
[----:B------:R-:W-:Y:S01]  /*9dd0*/  ISETP.GT.U32.AND P1, PT, R12, 0x4, PT ;  /* 0x000000040c00780c */ /* 0x000fe20003f24070 */
[----:B------:R-:W-:Y:S01]  /*9de0*/  IMAD.MOV.U32 R20, RZ, RZ, -0x1 ;  /* 0xffffffffff147424 */ /* 0x000fe200078e00ff */
[----:B------:R-:W-:Y:S01]  /*9df0*/  IADD3.X R17, R17, UR42, RZ, P4, !PT ;  /* 0x0000002a11117c10 */ /* 0x000fe2000a7fe4ff */
[----:B------:R-:W-:Y:S01]  /*9e00*/  IMAD.MOV.U32 R8, RZ, RZ, -0x1 ;  /* 0xffffffffff087424 */ /* 0x000fe200078e00ff */
[----:B------:R-:W-:-:S02]  /*9e10*/  ISETP.LT.U32.AND P1, PT, R3, 0x5, P1 ;  /* 0x000000050300780c */ /* 0x000fc40000f21070 */
[----:B------:R-:W-:Y:S01]  /*9e20*/  PRMT R13, RZ, 0x7610, R13 ;  /* 0x00007610ff0d7816 */ /* 0x000fe2000000000d */
[----:B------:R-:W0:Y:S01]  /*9e30*/  @P3 S2R R5, SR_CgaCtaId ;  /* 0x0000000000053919 */ /* 0x000e220000008800 */
[----:B------:R-:W-:-:S04]  /*9e40*/  @P3 MOV R4, 0x400 ;  /* 0x0000040000043802 */ /* 0x000fc80000000f00 */
[----:B0-----:R-:W-:Y:S01]  /*9e50*/  @P3 LEA R6, R5, R4, 0x18 ;  /* 0x0000000405063211 */ /* 0x001fe200078ec0ff */
[----:B------:R-:W-:-:S03]  /*9e60*/  IMAD.WIDE.U32 R4, R12, -0x33333333, RZ ;  /* 0xcccccccd0c047825 */ /* 0x000fc600078e00ff */
[----:B------:R0:W-:Y:S01]  /*9e70*/  @P3 SYNCS.ARRIVE.TRANS64.A1T0 RZ, [R6+URZ+0x68], RZ ;  /* 0x000068ff06ff39a7 */ /* 0x0001e2000810003f */
[----:B------:R-:W-:Y:S02]  /*9e80*/  ISETP.GE.U32.AND P3, PT, R3, 0x5, PT ;  /* 0x000000050300780c */ /* 0x000fe40003f66070 */
[----:B------:R-:W-:Y:S02]  /*9e90*/  SHF.R.U32.HI R7, RZ, 0x2, R5 ;  /* 0x00000002ff077819 */ /* 0x000fe40000011605 */
[----:B------:R-:W-:Y:S02]  /*9ea0*/  SEL R5, RZ, 0x1, !P1 ;  /* 0x00000001ff057807 */ /* 0x000fe40004800000 */
[----:B------:R-:W-:Y:S01]  /*9eb0*/  ISETP.GE.U32.AND P1, PT, R16, UR4, PT ;  /* 0x0000000410007c0c */ /* 0x000fe2000bf26070 */
[----:B------:R-:W-:Y:S01]  /*9ec0*/  IMAD R12, R7, -0x5, R12 ;  /* 0xfffffffb070c7824 */ /* 0x000fe200078e020c */
[----:B------:R-:W-:Y:S02]  /*9ed0*/  LOP3.LUT R0, R0, R5, RZ, 0x3c, !PT ;  /* 0x0000000500007212 */ /* 0x000fe400078e3cff */
[----:B------:R-:W-:-:S02]  /*9ee0*/  ISETP.GE.U32.AND.EX P1, PT, R17, UR5, PT, P1 ;  /* 0x0000000511007c0c */ /* 0x000fc4000bf26110 */
[----:B------:R-:W-:Y:S02]  /*9ef0*/  PRMT R4, RZ, 0x7610, R4 ;  /* 0x00007610ff047816 */ /* 0x000fe40000000004 */
[----:B------:R-:W-:-:S09]  /*9f00*/  @P3 LOP3.LUT R0, R0, 0x1, R7, 0x78, !PT ;  /* 0x0000000100003812 */ /* 0x000fd200078e7807 */
[----:B0-----:R-:W-:Y:S05]  /*9f10*/  @P1 BRA `(.L_x_235) ;  /* 0x00000004004c1947 */ /* 0x001fea0003800000 */
[----:B------:R-:W-:Y:S01]  /*9f20*/  ULDC.64 UR4, c[0x0][0x628] ;  /* 0x00018a0000047ab9 */ /* 0x000fe20000000a00 */
[----:B------:R-:W0:Y:S01]  /*9f30*/  S2R R15, SR_CTAID.X ;  /* 0x00000000000f7919 */ /* 0x000e220000002500 */
[----:B------:R-:W-:Y:S01]  /*9f40*/  ISETP.NE.U32.AND P1, PT, RZ, UR4, PT ;  /* 0x00000004ff007c0c */ /* 0x000fe2000bf25070 */
[----:B------:R-:W-:Y:S01]  /*9f50*/  ULDC UR7, c[0x0][0x630] ;  /* 0x00018c0000077ab9 */ /* 0x000fe20000000800 */
[----:B------:R-:W-:Y:S01]  /*9f60*/  IMAD.MOV.U32 R4, RZ, RZ, R16 ;  /* 0x000000ffff047224 */ /* 0x000fe200078e0010 */
[----:B------:R-:W1:Y:S01]  /*9f70*/  S2R R14, SR_CTAID.Y ;  /* 0x00000000000e7919 */ /* 0x000e620000002600 */
[----:B------:R-:W-:Y:S02]  /*9f80*/  ISETP.NE.AND.EX P1, PT, RZ, UR5, PT, P1 ;  /* 0x00000005ff007c0c */ /* 0x000fe4000bf25310 */
[----:B------:R-:W-:-:S11]  /*9f90*/  MOV R5, R17 ;  /* 0x0000001100057202 */ /* 0x000fd60000000f00 */
[----:B------:R-:W-:Y:S05]  /*9fa0*/  @!P1 BRA `(.L_x_236) ;  /* 0x0000000000289947 */ /* 0x000fea0003800000 */
[----:B------:R-:W-:Y:S02]  /*9fb0*/  ULDC UR6, c[0x0][0x634] ;  /* 0x00018d0000067ab9 */ /* 0x000fe40000000800 */
[----:B------:R-:W-:-:S05]  /*9fc0*/  IADD3 R9, P1, R16, UR6, RZ ;  /* 0x0000000610097c10 */ /* 0x000fca000ff3e0ff */
[----:B------:R-:W-:-:S04]  /*9fd0*/  IMAD.X R19, RZ, RZ, R17, P1 ;  /* 0x000000ffff137224 */ /* 0x000fc800008e0611 */
[----:B------:R-:W-:-:S04]  /*9fe0*/  IMAD.WIDE.U32 R6, R19, UR4, RZ ;  /* 0x0000000413067c25 */ /* 0x000fc8000f8e00ff */
[----:B------:R-:W-:-:S04]  /*9ff0*/  IMAD.WIDE.U32 R6, P1, R9, UR5, R6 ;  /* 0x0000000509067c25 */ /* 0x000fc8000f820006 */
[----:B------:R-:W-:-:S04]  /*a000*/  IMAD.WIDE.U32 R8, R9, UR4, RZ ;  /* 0x0000000409087c25 */ /* 0x000fc8000f8e00ff */
[----:B------:R-:W-:Y:S01]  /*a010*/  IMAD.X R5, RZ, RZ, RZ, P1 ;  /* 0x000000ffff057224 */ /* 0x000fe200008e06ff */
[----:B------:R-:W-:Y:S01]  /*a020*/  IADD3 RZ, P1, R9, R6, RZ ;  /* 0x0000000609ff7210 */ /* 0x000fe20007f3e0ff */
[----:B------:R-:W-:-:S04]  /*a030*/  IMAD.MOV.U32 R4, RZ, RZ, R7 ;  /* 0x000000ffff047224 */ /* 0x000fc800078e0007 */
[----:B------:R-:W-:-:S08]  /*a040*/  IMAD.WIDE.U32.X R4, R19, UR5, R4, P1 ;  /* 0x0000000513047c25 */ /* 0x000fd000088e0404 */
.L_x_236:
[--C-:B------:R-:W-:Y:S01]  /*a050*/  SHF.R.U64 R8, R4, UR7, R5.reuse ;  /* 0x0000000704087c19 */ /* 0x100fe20008001205 */
[----:B------:R-:W-:Y:S01]  /*a060*/  ULDC.64 UR4, c[0x0][0x620] ;  /* 0x0001880000047ab9 */ /* 0x000fe20000000a00 */
[----:B------:R-:W-:Y:S01]  /*a070*/  SHF.R.U32.HI R4, RZ, UR7, R5 ;  /* 0x00000007ff047c19 */ /* 0x000fe20008011605 */
[----:B------:R-:W2:Y:S01]  /*a080*/  LDC R24, c[0x0][0x144] ;  /* 0x00005100ff187b82 */ /* 0x000ea20000000800 */
[----:B------:R-:W-:Y:S01]  /*a090*/  IADD3 R7, P1, RZ, -R8, RZ ;  /* 0x80000008ff077210 */ /* 0x000fe20007f3e0ff */
[----:B------:R-:W-:Y:S01]  /*a0a0*/  ULDC.64 UR8, c[0x0][0x640] ;  /* 0x0001900000087ab9 */ /* 0x000fe20000000a00 */
[----:B0-----:R-:W-:Y:S01]  /*a0b0*/  I2FP.F32.U32 R9, R15 ;  /* 0x0000000f00097245 */ /* 0x001fe20000201000 */
[----:B------:R-:W-:Y:S02]  /*a0c0*/  ULDC UR6, c[0x0][0x608] ;  /* 0x0001820000067ab9 */ /* 0x000fe40000000800 */
[----:B------:R-:W-:Y:S01]  /*a0d0*/  IMAD.X R4, RZ, RZ, ~R4, P1 ;  /* 0x000000ffff047224 */ /* 0x000fe200008e0e04 */
[----:B------:R-:W-:Y:S01]  /*a0e0*/  ISETP.NE.U32.AND P1, PT, RZ, UR8, PT ;  /* 0x00000008ff007c0c */ /* 0x000fe2000bf25070 */
[----:B------:R-:W0:Y:S02]  /*a0f0*/  LDC R21, c[0x0][0x148] ;  /* 0x00005200ff157b82 */ /* 0x000e240000000800 */
[----:B------:R-:W-:Y:S01]  /*a100*/  IMAD R6, R4, UR4, RZ ;  /* 0x0000000404067c24 */ /* 0x000fe2000f8e02ff */
[----:B------:R-:W-:Y:S01]  /*a110*/  ISETP.NE.AND.EX P1, PT, RZ, UR9, PT, P1 ;  /* 0x00000009ff007c0c */ /* 0x000fe2000bf25310 */
[----:B------:R-:W-:Y:S01]  /*a120*/  IMAD.WIDE.U32 R4, R7, UR4, R16 ;  /* 0x0000000407047c25 */ /* 0x000fe2000f8e0010 */
[----:B------:R-:W-:-:S03]  /*a130*/  ULDC UR4, c[0x0][0x150] ;  /* 0x0000540000047ab9 */ /* 0x000fc60000000800 */
[----:B------:R-:W-:Y:S02]  /*a140*/  IMAD R7, R7, UR5, R6 ;  /* 0x0000000507077c24 */ /* 0x000fe4000f8e0206 */
[----:B------:R-:W-:Y:S01]  /*a150*/  FMUL R6, R9, UR4 ;  /* 0x0000000409067c20 */ /* 0x000fe20008400000 */
[----:B------:R-:W-:Y:S01]  /*a160*/  ULDC UR4, c[0x0][0x618] ;  /* 0x0001860000047ab9 */ /* 0x000fe20000000800 */
[----:B------:R-:W-:Y:S01]  /*a170*/  ULDC UR5, c[0x0][0x154] ;  /* 0x0000550000057ab9 */ /* 0x000fe20000000800 */
[----:B------:R-:W-:-:S03]  /*a180*/  IADD3 R5, R5, R7, RZ ;  /* 0x0000000705057210 */ /* 0x000fc60007ffe0ff */
[----:B------:R-:W3:Y:S01]  /*a190*/  F2I.U32.TRUNC.NTZ R6, R6 ;  /* 0x0000000600067305 */ /* 0x000ee2000020f000 */
[----:B------:R-:W-:Y:S02]  /*a1a0*/  SHF.R.U64 R9, R4, UR4, R5 ;  /* 0x0000000404097c19 */ /* 0x000fe40008001205 */
[----:B-1----:R-:W-:-:S05]  /*a1b0*/  I2FP.F32.U32 R4, R14 ;  /* 0x0000000e00047245 */ /* 0x002fca0000201000 */
[----:B------:R-:W-:Y:S01]  /*a1c0*/  FMUL R22, R4, UR5 ;  /* 0x0000000504167c20 */ /* 0x000fe20008400000 */
[----:B------:R-:W-:Y:S01]  /*a1d0*/  SHF.R.U32.HI R4, RZ, UR4, R5 ;  /* 0x00000004ff047c19 */ /* 0x000fe20008011605 */
[----:B------:R-:W-:-:S03]  /*a1e0*/  ULDC UR4, c[0x0][0x658] ;  /* 0x0001960000047ab9 */ /* 0x000fc60000000800 */
[--C-:B------:R-:W-:Y:S01]  /*a1f0*/  SHF.R.U64 R20, R9, UR6, R4.reuse ;  /* 0x0000000609147c19 */ /* 0x100fe20008001204 */
[----:B------:R-:W1:Y:S01]  /*a200*/  F2I.U32.TRUNC.NTZ R22, R22 ;  /* 0x0000001600167305 */ /* 0x000e62000020f000 */
[----:B------:R-:W-:Y:S01]  /*a210*/  SHF.R.U32.HI R5, RZ, UR6, R4 ;  /* 0x00000006ff057c19 */ /* 0x000fe20008011604 */
[----:B---3--:R-:W-:-:S03]  /*a220*/  IMAD.MOV R6, RZ, RZ, -R6 ;  /* 0x000000ffff067224 */ /* 0x008fc600078e0a06 */
[----:B------:R-:W-:Y:S01]  /*a230*/  SHF.R.U64 R19, R20, UR4, R5 ;  /* 0x0000000414137c19 */ /* 0x000fe20008001205 */
[----:B--2---:R-:W-:Y:S01]  /*a240*/  IMAD R15, R24, R6, R15 ;  /* 0x00000006180f7224 */ /* 0x004fe200078e020f */
[----:B------:R-:W-:-:S03]  /*a250*/  SHF.R.U32.HI R23, RZ, UR4, R5 ;  /* 0x00000004ff177c19 */ /* 0x000fc60008011605 */
[----:B------:R-:W-:Y:S02]  /*a260*/  IMAD.MOV.U32 R4, RZ, RZ, R19 ;  /* 0x000000ffff047224 */ /* 0x000fe400078e0013 */
[----:B------:R-:W-:Y:S01]  /*a270*/  IMAD.MOV.U32 R5, RZ, RZ, R23 ;  /* 0x000000ffff057224 */ /* 0x000fe200078e0017 */
[----:B-1----:R-:W-:Y:S06]  /*a280*/  @!P1 BRA `(.L_x_237) ;  /* 0x0000000000289947 */ /* 0x002fec0003800000 */
[----:B------:R-:W-:Y:S02]  /*a290*/  ULDC UR4, c[0x0][0x64c] ;  /* 0x0001930000047ab9 */ /* 0x000fe40000000800 */
[----:B------:R-:W-:-:S04]  /*a2a0*/  IADD3 R5, P1, R19, UR4, RZ ;  /* 0x0000000413057c10 */ /* 0x000fc8000ff3e0ff */
[----:B------:R-:W-:-:S05]  /*a2b0*/  IADD3.X R23, RZ, R23, RZ, P1, !PT ;  /* 0x00000017ff177210 */ /* 0x000fca0000ffe4ff */
[----:B------:R-:W-:-:S04]  /*a2c0*/  IMAD.WIDE.U32 R6, R23, UR8, RZ ;  /* 0x0000000817067c25 */ /* 0x000fc8000f8e00ff */
[----:B------:R-:W-:-:S04]  /*a2d0*/  IMAD.WIDE.U32 R6, P1, R5, UR9, R6 ;  /* 0x0000000905067c25 */ /* 0x000fc8000f820006 */
[----:B------:R-:W-:-:S04]  /*a2e0*/  IMAD.WIDE.U32 R4, R5, UR8, RZ ;  /* 0x0000000805047c25 */ /* 0x000fc8000f8e00ff */
[----:B------:R-:W-:Y:S01]  /*a2f0*/  IMAD.MOV.U32 R4, RZ, RZ, R7 ;  /* 0x000000ffff047224 */ /* 0x000fe200078e0007 */
[----:B------:R-:W-:Y:S01]  /*a300*/  IADD3 RZ, P3, R5, R6, RZ ;  /* 0x0000000605ff7210 */ /* 0x000fe20007f7e0ff */
[----:B------:R-:W-:-:S04]  /*a310*/  IMAD.X R5, RZ, RZ, RZ, P1 ;  /* 0x000000ffff057224 */ /* 0x000fc800008e06ff */
[----:B------:R-:W-:-:S08]  /*a320*/  IMAD.WIDE.U32.X R4, R23, UR9, R4, P3 ;  /* 0x0000000917047c25 */ /* 0x000fd000098e0404 */
.L_x_237:
[----:B------:R-:W-:Y:S01]  /*a330*/  ISETP.NE.AND P1, PT, R2, 0x1, PT ;  /* 0x000000010200780c */ /* 0x000fe20003f25270 */
[----:B------:R-:W-:Y:S01]  /*a340*/  ULDC UR4, c[0x0][0x648] ;  /* 0x0001920000047ab9 */ /* 0x000fe20000000800 */
[----:B------:R-:W-:Y:S01]  /*a350*/  LOP3.LUT R20, R20, UR16, RZ, 0xc0, !PT ;  /* 0x0000001014147c12 */ /* 0x000fe2000f8ec0ff */
[----:B------:R-:W-:Y:S01]  /*a360*/  IMAD.MOV R22, RZ, RZ, -R22 ;  /* 0x000000ffff167224 */ /* 0x000fe200078e0a16 */
[----:B------:R-:W-:Y:S01]  /*a370*/  SHF.R.U64 R5, R4, UR4, R5 ;  /* 0x0000000404057c19 */ /* 0x000fe20008001205 */
[----:B------:R-:W-:Y:S01]  /*a380*/  ULDC UR4, c[0x0][0x638] ;  /* 0x00018e0000047ab9 */ /* 0x000fe20000000800 */
[----:B------:R-:W-:Y:S01]  /*a390*/  LOP3.LUT R6, R9, UR15, RZ, 0xc0, !PT ;  /* 0x0000000f09067c12 */ /* 0x000fe2000f8ec0ff */
[----:B------:R-:W-:Y:S01]  /*a3a0*/  ULDC UR5, c[0x0][0x610] ;  /* 0x0001840000057ab9 */ /* 0x000fe20000000800 */
[C---:B------:R-:W-:Y:S01]  /*a3b0*/  IADD3 R4, -R5.reuse, RZ, RZ ;  /* 0x000000ff05047210 */ /* 0x040fe20007ffe1ff */
[----:B------:R-:W-:-:S04]  /*a3c0*/  IMAD R20, R5, UR17, R20 ;  /* 0x0000001105147c24 */ /* 0x000fc8000f8e0214 */
[----:B0-----:R-:W-:Y:S02]  /*a3d0*/  @P1 IMAD R15, R21, R22, R14 ;  /* 0x00000016150f1224 */ /* 0x001fe400078e020e */
[----:B------:R-:W-:Y:S01]  /*a3e0*/  IMAD R19, R4, UR4, R19 ;  /* 0x0000000404137c24 */ /* 0x000fe2000f8e0213 */
[----:B------:R-:W-:Y:S01]  /*a3f0*/  ULDC UR4, c[0x0][0x600] ;  /* 0x0001800000047ab9 */ /* 0x000fe20000000800 */
[----:B------:R-:W-:Y:S02]  /*a400*/  IMAD R15, R20, UR5, R15 ;  /* 0x00000005140f7c24 */ /* 0x000fe4000f8e020f */
[----:B------:R-:W-:Y:S02]  /*a410*/  IMAD R6, R19, UR4, R6 ;  /* 0x0000000413067c24 */ /* 0x000fe4000f8e0206 */
[----:B------:R-:W-:-:S03]  /*a420*/  IMAD.MOV.U32 R4, RZ, RZ, 0x1 ;  /* 0x00000001ff047424 */ /* 0x000fc600078e00ff */
[----:B------:R-:W-:Y:S02]  /*a430*/  SEL R20, R6, R15, !P1 ;  /* 0x0000000f06147207 */ /* 0x000fe40004800000 */
[----:B------:R-:W-:-:S07]  /*a440*/  SEL R19, R15, R6, !P1 ;  /* 0x000000060f137207 */ /* 0x000fce0004800000 */
.L_x_235:
[----:B------:R-:W-:Y:S05]  /*a450*/  BSYNC B1 ;  /* 0x0000000000017941 */ /* 0x000fea0003800000 */
.L_x_234:
[----:B------:R-:W-:-:S13]  /*a460*/  LOP3.LUT P1, RZ, R4, 0xff, RZ, 0xc0, !PT ;  /* 0x000000ff04ff7812 */ /* 0x000fda000782c0ff */
[----:B------:R-:W-:Y:S05]  /*a470*/  @P1 BRA `(.L_x_238) ;  /* 0xfffffff4004c1947 */ /* 0x000fea000383ffff */
[----:B------:R-:W-:Y:S05]  /*a480*/  BSYNC B0 ;  /* 0x0000000000007941 */ /* 0x000fea0003800000 */
.L_x_226:
[----:B------:R-:W-:-:S03]  /*a490*/  UMOV UR4, 0xffffffff ;  /* 0xffffffff00047882 */ /* 0x000fc60000000000 */
[----:B------:R-:W-:Y:S05]  /*a4a0*/  BRA.DIV UR4, `(.L_x_239) ;  /* 0x00000006043c7947 */ /* 0x000fea000b800000 */
[----:B------:R-:W-:-:S13]  /*a4b0*/  ELECT P6, URZ, PT ;  /* 0x00000000003f782f */ /* 0x000fda00038c0000 */
.L_x_254:
[----:B------:R-:W-:Y:S04]  /*a4c0*/  BSSY B0, `(.L_x_240) ;  /* 0x0000034000007945 */ /* 0x000fe80003800000 */
[----:B------:R-:W-:Y:S05]  /*a4d0*/  @!P6 BRA `(.L_x_241) ;  /* 0x0000000000c8e947 */ /* 0x000fea0003800000 */
[----:B------:R-:W-:-:S04]  /*a4e0*/  LOP3.LUT R18, R18, 0x2, RZ, 0xfc, !PT ;  /* 0x0000000212127812 */ /* 0x000fc800078efcff */
[----:B------:R-:W-:-:S13]  /*a4f0*/  ISETP.NE.AND P0, PT, R18, 0x3, PT ;  /* 0x000000031200780c */ /* 0x000fda0003f05270 */
[----:B------:R-:W-:Y:S05]  /*a500*/  @!P0 BRA `(.L_x_242) ;  /* 0x0000000000048947 */ /* 0x000fea0003800000 */
[----:B------:R-:W-:Y:S01]  /*a510*/  BPT.TRAP 0x1 ;  /* 0x000000040000795c */ /* 0x000fe20000300000 */
.L_x_242:
[----:B------:R-:W0:Y:S01]  /*a520*/  S2R R3, SR_CgaCtaId ;  /* 0x0000000000037919 */ /* 0x000e220000008800 */
[----:B------:R-:W-:-:S04]  /*a530*/  MOV R2, 0x400 ;  /* 0x0000040000027802 */ /* 0x000fc80000000f00 */
[----:B0-----:R-:W-:Y:S02]  /*a540*/  LEA R3, R3, R2, 0x18 ;  /* 0x0000000203037211 */ /* 0x001fe400078ec0ff */
[----:B------:R-:W-:-:S03]  /*a550*/  SHF.L.U32 R2, R0, 0x1f, RZ ;  /* 0x0000001f00027819 */ /* 0x000fc600000006ff */
[----:B------:R-:W-:-:S04]  /*a560*/  VIADD R3, R3, 0x28 ;  /* 0x0000002803037836 */ /* 0x000fc80000000000 */
[C---:B------:R-:W-:Y:S01]  /*a570*/  IMAD R7, R12.reuse, 0x8, R3 ;  /* 0x000000080c077824 */ /* 0x040fe200078e0203 */
[----:B------:R-:W-:-:S03]  /*a580*/  IADD3 R12, R12, 0x1, RZ ;  /* 0x000000010c0c7810 */ /* 0x000fc60007ffe0ff */
[----:B------:R-:W0:Y:S01]  /*a590*/  SYNCS.PHASECHK.TRANS64.TRYWAIT P0, [R7+URZ], R2 ;  /* 0x00000002070075a7 */ /* 0x000e22000800017f */
[----:B------:R-:W-:-:S04]  /*a5a0*/  ISETP.NE.AND P1, PT, R12, 0x5, PT ;  /* 0x000000050c00780c */ /* 0x000fc80003f25270 */
[----:B------:R-:W-:Y:S02]  /*a5b0*/  SEL R5, RZ, 0x1, P1 ;  /* 0x00000001ff057807 */ /* 0x000fe40000800000 */
[----:B------:R-:W-:Y:S02]  /*a5c0*/  SEL R12, R12, RZ, P1 ;  /* 0x000000ff0c0c7207 */ /* 0x000fe40000800000 */
[----:B------:R-:W-:-:S03]  /*a5d0*/  LOP3.LUT R5, R0, R5, RZ, 0x3c, !PT ;  /* 0x0000000500057212 */ /* 0x000fc600078e3cff */
[----:B------:R-:W-:Y:S01]  /*a5e0*/  IMAD R9, R12, 0x8, R3 ;  /* 0x000000080c097824 */ /* 0x000fe200078e0203 */
[----:B------:R-:W-:Y:S01]  /*a5f0*/  SHF.L.U32 R4, R5, 0x1f, RZ ;  /* 0x0000001f05047819 */ /* 0x000fe200000006ff */
[----:B0-----:R-:W-:Y:S06]  /*a600*/  @!P0 BRA `(.L_x_243) ;  /* 0x0000000400048947 */ /* 0x001fec0003800000 */
.L_x_255:
[----:B------:R-:W1:Y:S01]  /*a610*/  SYNCS.PHASECHK.TRANS64.TRYWAIT P0, [R9+URZ], R4 ;  /* 0x00000004090075a7 */ /* 0x000e62000800017f */
[----:B------:R-:W-:-:S05]  /*a620*/  VIADD R0, R12, 0x1 ;  /* 0x000000010c007836 */ /* 0x000fca0000000000 */
[----:B------:R-:W-:-:S04]  /*a630*/  ISETP.NE.AND P1, PT, R0, 0x5, PT ;  /* 0x000000050000780c */ /* 0x000fc80003f25270 */
[----:B0-----:R-:W-:Y:S02]  /*a640*/  SEL R2, RZ, 0x1, P1 ;  /* 0x00000001ff027807 */ /* 0x001fe40000800000 */
[----:B------:R-:W-:Y:S02]  /*a650*/  SEL R0, R0, RZ, P1 ;  /* 0x000000ff00007207 */ /* 0x000fe40000800000 */
[----:B------:R-:W-:-:S03]  /*a660*/  LOP3.LUT R7, R5, R2, RZ, 0x3c, !PT ;  /* 0x0000000205077212 */ /* 0x000fc600078e3cff */
[----:B------:R-:W-:Y:S01]  /*a670*/  IMAD R6, R0, 0x8, R3 ;  /* 0x0000000800067824 */ /* 0x000fe200078e0203 */
[----:B------:R-:W-:Y:S01]  /*a680*/  SHF.L.U32 R5, R7, 0x1f, RZ ;  /* 0x0000001f07057819 */ /* 0x000fe200000006ff */
[----:B-1----:R-:W-:Y:S06]  /*a690*/  @!P0 BRA `(.L_x_244) ;  /* 0x0000000000f48947 */ /* 0x002fec0003800000 */
.L_x_256:
[----:B------:R-:W1:Y:S01]  /*a6a0*/  SYNCS.PHASECHK.TRANS64.TRYWAIT P0, [R6+URZ], R5 ;  /* 0x00000005060075a7 */ /* 0x000e62000800017f */
[----:B------:R-:W-:-:S04]  /*a6b0*/  IADD3 R0, R0, 0x1, RZ ;  /* 0x0000000100007810 */ /* 0x000fc80007ffe0ff */
[----:B------:R-:W-:-:S04]  /*a6c0*/  ISETP.NE.AND P1, PT, R0, 0x5, PT ;  /* 0x000000050000780c */ /* 0x000fc80003f25270 */
[----:B------:R-:W-:Y:S02]  /*a6d0*/  SEL R2, RZ, 0x1, P1 ;  /* 0x00000001ff027807 */ /* 0x000fe40000800000 */
[----:B------:R-:W-:Y:S02]  /*a6e0*/  SEL R0, R0, RZ, P1 ;  /* 0x000000ff00007207 */ /* 0x000fe40000800000 */
[----:B------:R-:W-:-:S03]  /*a6f0*/  LOP3.LUT R7, R7, R2, RZ, 0x3c, !PT ;  /* 0x0000000207077212 */ /* 0x000fc600078e3cff */
[----:B0-----:R-:W-:Y:S01]  /*a700*/  IMAD R9, R0, 0x8, R3 ;  /* 0x0000000800097824 */ /* 0x001fe200078e0203 */
[----:B------:R-:W-:Y:S01]  /*a710*/  SHF.L.U32 R4, R7, 0x1f, RZ ;  /* 0x0000001f07047819 */ /* 0x000fe200000006ff */
[----:B-1----:R-:W-:Y:S06]  /*a720*/  @!P0 BRA `(.L_x_245) ;  /* 0x0000000000e48947 */ /* 0x002fec0003800000 */
.L_x_257:
[----:B------:R-:W1:Y:S01]  /*a730*/  SYNCS.PHASECHK.TRANS64.TRYWAIT P0, [R9+URZ], R4 ;  /* 0x00000004090075a7 */ /* 0x000e62000800017f */
[----:B------:R-:W-:-:S05]  /*a740*/  VIADD R0, R0, 0x1 ;  /* 0x0000000100007836 */ /* 0x000fca0000000000 */
[----:B------:R-:W-:-:S04]  /*a750*/  ISETP.NE.AND P1, PT, R0, 0x5, PT ;  /* 0x000000050000780c */ /* 0x000fc80003f25270 */
[----:B------:R-:W-:Y:S02]  /*a760*/  SEL R2, RZ, 0x1, P1 ;  /* 0x00000001ff027807 */ /* 0x000fe40000800000 */
[----:B------:R-:W-:Y:S02]  /*a770*/  SEL R0, R0, RZ, P1 ;  /* 0x000000ff00007207 */ /* 0x000fe40000800000 */
[----:B------:R-:W-:Y:S01]  /*a780*/  LOP3.LUT R2, R7, R2, RZ, 0x3c, !PT ;  /* 0x0000000207027212 */ /* 0x000fe200078e3cff */
[----:B-1----:R-:W-:Y:S06]  /*a790*/  @!P0 BRA `(.L_x_246) ;  /* 0x0000000000dc8947 */ /* 0x002fec0003800000 */
.L_x_258:
[----:B------:R-:W-:Y:S01]  /*a7a0*/  IMAD R3, R0, 0x8, R3 ;  /* 0x0000000800037824 */ /* 0x000fe200078e0203 */
[----:B------:R-:W-:-:S07]  /*a7b0*/  SHF.L.U32 R0, R2, 0x1f, RZ ;  /* 0x0000001f02007819 */ /* 0x000fce00000006ff */
.L_x_247:
[----:B--2---:R2:W3:Y:S02]  /*a7c0*/  SYNCS.PHASECHK.TRANS64.TRYWAIT P0, [R3+URZ], R0 ;  /* 0x00000000030075a7 */ /* 0x0044e4000800017f */
[----:B---3--:R-:W-:Y:S05]  /*a7d0*/  @!P0 NANOSLEEP.SYNCS 0x989680 ;  /* 0x009896800000895d */ /* 0x008fea0003900000 */
[----:B------:R-:W3:Y:S02]  /*a7e0*/  @!P0 SYNCS.PHASECHK.TRANS64 P0, [R3+URZ], R0 ;  /* 0x00000000030085a7 */ /* 0x000ee4000800007f */
[----:B---3--:R-:W-:Y:S05]  /*a7f0*/  @!P0 BRA `(.L_x_247) ;  /* 0xfffffffc00f08947 */ /* 0x008fea000383ffff */
.L_x_241:
[----:B------:R-:W-:Y:S05]  /*a800*/  BSYNC B0 ;  /* 0x0000000000007941 */ /* 0x000fea0003800000 */
.L_x_240:
[----:B------:R-:W-:Y:S05]  /*a810*/  EXIT ;  /* 0x000000000000794d */ /* 0x000fea0003800000 */
.L_x_17:
[----:B-1----:R1:W2:Y:S02]  /*a820*/  SYNCS.PHASECHK.TRANS64.TRYWAIT P1, [R3+URZ], R0 ;  /* 0x00000000030075a7 */ /* 0x0022a4000802017f */
[----:B--2---:R-:W-:Y:S05]  /*a830*/  @!P1 NANOSLEEP.SYNCS 0x989680 ;  /* 0x009896800000995d */ /* 0x004fea0003900000 */
[----:B------:R-:W2:Y:S02]  /*a840*/  @!P1 SYNCS.PHASECHK.TRANS64 P1, [R3+URZ], R0 ;  /* 0x00000000030095a7 */ /* 0x000ea4000802007f */
[----:B--2---:R-:W-:Y:S05]  /*a850*/  @!P1 BRA `(.L_x_17) ;  /* 0xfffffffc00f09947 */ /* 0x004fea000383ffff */
[----:B------:R-:W-:Y:S05]  /*a860*/  BRA `(.L_x_16) ;  /* 0xffffff6c001c7947 */ /* 0x000fea000383ffff */
.L_x_22:
[----:B-1----:R-:W-:-:S04]  /*a870*/  MOV R4, UR8 ;  /* 0x0000000800047c02 */ /* 0x002fc80008000f00 */
[----:B------:R1:W2:Y:S03]  /*a880*/  SYNCS.PHASECHK.TRANS64.TRYWAIT P1, [R4+URZ], R3 ;  /* 0x00000003040075a7 */ /* 0x0002a6000802017f */
[----:B--2---:R-:W-:Y:S05]  /*a890*/  @!P1 NANOSLEEP.SYNCS 0x989680 ;  /* 0x009896800000995d */ /* 0x004fea0003900000 */
[----:B------:R-:W2:Y:S02]  /*a8a0*/  @!P1 SYNCS.PHASECHK.TRANS64 P1, [R4+URZ], R3 ;  /* 0x00000003040095a7 */ /* 0x000ea4000802007f */
[----:B--2---:R-:W-:Y:S05]  /*a8b0*/  @!P1 BRA `(.L_x_22) ;  /* 0xfffffffc00ec9947 */ /* 0x004fea000383ffff */
[----:B------:R-:W-:Y:S05]  /*a8c0*/  BRA `(.L_x_21) ;  /* 0xffffff7000387947 */ /* 0x000fea000383ffff */
.L_x_227:
[----:B------:R-:W-:Y:S01]  /*a8d0*/  BSSY B1, `(.L_x_248) ;  /* 0x0000006000017945 */ /* 0x000fe20003800000 */
[----:B------:R-:W-:-:S07]  /*a8e0*/  IMAD.MOV.U32 R15, RZ, RZ, -0x1 ;  /* 0xffffffffff0f7424 */ /* 0x000fce00078e00ff */
[----:B------:R-:W-:Y:S05]  /*a8f0*/  WARPSYNC.COLLECTIVE R15, `(.L_x_249) ;  /* 0x000000000f0c7348 */ /* 0x000fea0003c00000 */
[----:B------:R-:W-:Y:S02]  /*a900*/  ELECT P6, UR62, PT ;  /* 0x00000000003e782f */ /* 0x000fe400038c0000 */
[----:B------:R-:W-:Y:S01]  /*a910*/  MOV R14, UR62 ;  /* 0x0000003e000e7c02 */ /* 0x000fe20008000f00 */
[----:B------:R-:W-:Y:S10]  /*a920*/  ENDCOLLECTIVE ;  /* 0x000000000000791b */ /* 0x000ff40003800000 */
.L_x_249:
[----:B------:R-:W-:Y:S05]  /*a930*/  BSYNC B1 ;  /* 0x0000000000017941 */ /* 0x000fea0003800000 */
.L_x_248:
[----:B------:R-:W-:Y:S05]  /*a940*/  BRA `(.L_x_250) ;  /* 0xfffffff000247947 */ /* 0x000fea000383ffff */
.L_x_230:
[----:B0-----:R0:W1:Y:S02]  /*a950*/  SYNCS.PHASECHK.TRANS64.TRYWAIT P1, [R14+URZ+0x28], R7 ;  /* 0x000028070e0075a7 */ /* 0x001064000802017f */
[----:B-1----:R-:W-:Y:S05]  /*a960*/  @!P1 NANOSLEEP.SYNCS 0x989680 ;  /* 0x009896800000995d */ /* 0x002fea0003900000 */
[----:B------:R-:W1:Y:S02]  /*a970*/  @!P1 SYNCS.PHASECHK.TRANS64 P1, [R14+URZ+0x28], R7 ;  /* 0x000028070e0095a7 */ /* 0x000e64000802007f */
[----:B-1----:R-:W-:Y:S05]  /*a980*/  @!P1 BRA `(.L_x_230) ;  /* 0xfffffffc00f09947 */ /* 0x002fea000383ffff */
[----:B------:R-:W-:Y:S05]  /*a990*/  BRA `(.L_x_251) ;  /* 0xfffffff000587947 */ /* 0x000fea000383ffff */
.L_x_239:
[----:B------:R-:W-:Y:S01]  /*a9a0*/  BSSY B0, `(.L_x_252) ;  /* 0x0000006000007945 */ /* 0x000fe20003800000 */
[----:B------:R-:W-:-:S07]  /*a9b0*/  IMAD.MOV.U32 R15, RZ, RZ, -0x1 ;  /* 0xffffffffff0f7424 */ /* 0x000fce00078e00ff */
[----:B------:R-:W-:Y:S05]  /*a9c0*/  WARPSYNC.COLLECTIVE R15, `(.L_x_253) ;  /* 0x000000000f0c7348 */ /* 0x000fea0003c00000 */
[----:B------:R-:W-:Y:S02]  /*a9d0*/  ELECT P6, UR62, PT ;  /* 0x00000000003e782f */ /* 0x000fe400038c0000 */
[----:B------:R-:W-:Y:S01]  /*a9e0*/  MOV R14, UR62 ;  /* 0x0000003e000e7c02 */ /* 0x000fe20008000f00 */
[----:B------:R-:W-:Y:S10]  /*a9f0*/  ENDCOLLECTIVE ;  /* 0x000000000000791b */ /* 0x000ff40003800000 */
.L_x_253:
[----:B------:R-:W-:Y:S05]  /*aa00*/  BSYNC B0 ;  /* 0x0000000000007941 */ /* 0x000fea0003800000 */
.L_x_252:
[----:B------:R-:W-:Y:S05]  /*aa10*/  BRA `(.L_x_254) ;  /* 0xfffffff800a87947 */ /* 0x000fea000383ffff */
.L_x_243:
[----:B0-----:R0:W1:Y:S02]  /*aa20*/  SYNCS.PHASECHK.TRANS64.TRYWAIT P0, [R7+URZ], R2 ;  /* 0x00000002070075a7 */ /* 0x001064000800017f */
[----:B-1----:R-:W-:Y:S05]  /*aa30*/  @!P0 NANOSLEEP.SYNCS 0x989680 ;  /* 0x009896800000895d */ /* 0x002fea0003900000 */
[----:B------:R-:W1:Y:S02]  /*aa40*/  @!P0 SYNCS.PHASECHK.TRANS64 P0, [R7+URZ], R2 ;  /* 0x00000002070085a7 */ /* 0x000e64000800007f */
[----:B-1----:R-:W-:Y:S05]  /*aa50*/  @!P0 BRA `(.L_x_243) ;  /* 0xfffffffc00f08947 */ /* 0x002fea000383ffff */
[----:B------:R-:W-:Y:S05]  /*aa60*/  BRA `(.L_x_255) ;  /* 0xfffffff800e87947 */ /* 0x000fea000383ffff */
.L_x_244:
[----:B0-----:R0:W1:Y:S02]  /*aa70*/  SYNCS.PHASECHK.TRANS64.TRYWAIT P0, [R9+URZ], R4 ;  /* 0x00000004090075a7 */ /* 0x001064000800017f */
[----:B-1----:R-:W-:Y:S05]  /*aa80*/  @!P0 NANOSLEEP.SYNCS 0x989680 ;  /* 0x009896800000895d */ /* 0x002fea0003900000 */
[----:B------:R-:W1:Y:S02]  /*aa90*/  @!P0 SYNCS.PHASECHK.TRANS64 P0, [R9+URZ], R4 ;  /* 0x00000004090085a7 */ /* 0x000e64000800007f */
[----:B-1----:R-:W-:Y:S05]  /*aaa0*/  @!P0 BRA `(.L_x_244) ;  /* 0xfffffffc00f08947 */ /* 0x002fea000383ffff */
[----:B------:R-:W-:Y:S05]  /*aab0*/  BRA `(.L_x_256) ;  /* 0xfffffff800f87947 */ /* 0x000fea000383ffff */
.L_x_245:
[----:B0-----:R0:W1:Y:S02]  /*aac0*/  SYNCS.PHASECHK.TRANS64.TRYWAIT P0, [R6+URZ], R5 ;  /* 0x00000005060075a7 */ /* 0x001064000800017f */
[----:B-1----:R-:W-:Y:S05]  /*aad0*/  @!P0 NANOSLEEP.SYNCS 0x989680 ;  /* 0x009896800000895d */ /* 0x002fea0003900000 */
[----:B------:R-:W1:Y:S02]  /*aae0*/  @!P0 SYNCS.PHASECHK.TRANS64 P0, [R6+URZ], R5 ;  /* 0x00000005060085a7 */ /* 0x000e64000800007f */
[----:B-1----:R-:W-:Y:S05]  /*aaf0*/  @!P0 BRA `(.L_x_245) ;  /* 0xfffffffc00f08947 */ /* 0x002fea000383ffff */
[----:B------:R-:W-:Y:S05]  /*ab00*/  BRA `(.L_x_257) ;  /* 0xfffffffc00087947 */ /* 0x000fea000383ffff */
.L_x_246:
[----:B-1----:R1:W2:Y:S02]  /*ab10*/  SYNCS.PHASECHK.TRANS64.TRYWAIT P0, [R9+URZ], R4 ;  /* 0x00000004090075a7 */ /* 0x0022a4000800017f */
[----:B--2---:R-:W-:Y:S05]  /*ab20*/  @!P0 NANOSLEEP.SYNCS 0x989680 ;  /* 0x009896800000895d */ /* 0x004fea0003900000 */
[----:B------:R-:W2:Y:S02]  /*ab30*/  @!P0 SYNCS.PHASECHK.TRANS64 P0, [R9+URZ], R4 ;  /* 0x00000004090085a7 */ /* 0x000ea4000800007f */
[----:B--2---:R-:W-:Y:S05]  /*ab40*/  @!P0 BRA `(.L_x_246) ;  /* 0xfffffffc00f08947 */ /* 0x004fea000383ffff */
[----:B------:R-:W-:Y:S05]  /*ab50*/  BRA `(.L_x_258) ;  /* 0xfffffffc00107947 */ /* 0x000fea000383ffff */
.L_x_259:
[----:B------:R-:W-:-:S00]  /*ab60*/  BRA `(.L_x_259) ;  /* 0xfffffffc00fc7947 */ /* 0x000fc0000383ffff */
[----:B------:R-:W-:-:S00]  /*ab70*/  NOP ;  /* 0x0000000000007918 */ /* 0x000fc00000000000 */
        /* <DEDUP_REMOVED lines=8> */
.L_x_260:


//--------------------- .nv.global.init           --------------------------
	.section	.nv.global.init,"aw",@progbits
.nv.global.init:
	.type		$str$22,@object
	.size		$str$22,($str$23 - $str$22)
$str$22:
        /*0000*/ 	.byte	0x6b, 0x5f, 0x74, 0x69, 0x6c, 0x65, 0x5f, 0x63, 0x6f, 0x75, 0x6e, 0x74, 0x20, 0x3e, 0x3d, 0x20
        /*0010*/ 	.byte	0x31, 0x00
	.type		$str$23,@object
	.size		$str$23,(__unnamed_1 - $str$23)
$str$23:
        /*0012*/ 	.byte	0x2f, 0x74, 0x6d, 0x70, 0x2f, 0x63, 0x75, 0x74, 0x6c, 0x61, 0x73, 0x73, 0x5f, 0x73, 0x77, 0x65
        /*0022*/ 	.byte	0x65, 0x70, 0x5f, 0x73, 0x72, 0x63, 0x2f, 0x69, 0x6e, 0x63, 0x6c, 0x75, 0x64, 0x65, 0x2f, 0x63
        /*0032*/ 	.byte	0x75, 0x74, 0x6c, 0x61, 0x73, 0x73, 0x2f, 0x67, 0x65, 0x6d, 0x6d, 0x2f, 0x63, 0x6f, 0x6c, 0x6c
        /*0042*/ 	.byte	0x65, 0x63, 0x74, 0x69, 0x76, 0x65, 0x2f, 0x73, 0x6d, 0x39, 0x30, 0x5f, 0x6d, 0x6d, 0x61, 0x5f
        /*0052*/ 	.byte	0x74, 0x6d, 0x61, 0x5f, 0x67, 0x6d, 0x6d, 0x61, 0x5f, 0x73, 0x73, 0x5f, 0x77, 0x61, 0x72, 0x70
        /*0062*/ 	.byte	0x73, 0x70, 0x65, 0x63, 0x69, 0x61, 0x6c, 0x69, 0x7a, 0x65, 0x64, 0x2e, 0x68, 0x70, 0x70, 0x00
	.type		__unnamed_1,@object
	.size		__unnamed_1,(.L_0 - __unnamed_1)
__unnamed_1:
        /*0072*/ 	.byte	0x76, 0x6f, 0x69, 0x64, 0x20, 0x63, 0x75, 0x74, 0x6c, 0x61, 0x73, 0x73, 0x3a, 0x3a, 0x67, 0x65
        /* <DEDUP_REMOVED lines=179> */
        /*0bb2*/ 	.byte	0x69, 0x64, 0x65, 0x6e, 0x74, 0x69, 0x74, 0x79, 0x5d, 0x00
.L_0:


//--------------------- .nv.shared._ZN7cutlass13device_kernelINS_4gemm6kernel13GemmUniversalIN4cute5tupleIJiiiiEEENS1_10collective13CollectiveMmaINS1_34MainloopSm90TmaGmmaWarpSpecializedILi5ENS5_IJNS4_1CILi1EEESB_SB_EEENS1_35KernelTmaWarpSpecializedCooperativeEEENS5_IJNSA_ILi256EEENSA_ILi96EEENSA_ILi64EEEEEENS_6half_tENS5_IJlSB_lEEESJ_SK_NS4_8TiledMMAINS4_8MMA_AtomIJNS4_4SM904GMMA25MMA_64x96x16_F32F16F16_SSILNSO_5MajorE0ELSQ_0ELNSO_7ScaleInE1ELSR_1EEEEEENS4_6LayoutINS5_IJNSA_ILi2EEESB_SB_EEENS5_IJSB_NSA_ILi0EEESX_EEEEENS5_IJNS4_10UnderscoreES10_S10_EEEEENS4_13SM90_TMA_LOADENS4_14ComposedLayoutINS4_7SwizzleILi3ELi4ELi3EEENS4_18smem_ptr_flag_bitsILi16EEENSU_INS5_IJNSA_ILi8EEESH_EEENS5_IJSH_SB_EEEEEEEvNS4_8identityES13_S1D_vS1E_EENS_8epilogue10collective6detail29Sm90TmaWarpSpecializedAdapterINS1H_15DefaultEpilogueISJ_SK_SK_NS1G_6thread17LinearCombinationISJ_Li1EffLNS1L_9ScaleType4KindE0ELNS_15FloatRoundStyleE2ESJ_EENS1_15EpilogueDefaultEEEEEvvEEEEvNT_6ParamsE --------------------------
	.section	.nv.shared._ZN7cutlass13device_kernelINS_4gemm6kernel13GemmUniversalIN4cute5tupleIJiiiiEEENS1_10collective13CollectiveMmaINS1_34MainloopSm90TmaGmmaWarpSpecializedILi5ENS5_IJNS4_1CILi1EEESB_SB_EEENS1_35KernelTmaWarpSpecializedCooperativeEEENS5_IJNSA_ILi256EEENSA_ILi96EEENSA_ILi64EEEEEENS_6half_tENS5_IJlSB_lEEESJ_SK_NS4_8TiledMMAINS4_8MMA_AtomIJNS4_4SM904GMMA25MMA_64x96x16_F32F16F16_SSILNSO_5MajorE0ELSQ_0ELNSO_7ScaleInE1ELSR_1EEEEEENS4_6LayoutINS5_IJNSA_ILi2EEESB_SB_EEENS5_IJSB_NSA_ILi0EEESX_EEEEENS5_IJNS4_10UnderscoreES10_S10_EEEEENS4_13SM90_TMA_LOADENS4_14ComposedLayoutINS4_7SwizzleILi3ELi4ELi3EEENS4_18smem_ptr_flag_bitsILi16EEENSU_INS5_IJNSA_ILi8EEESH_EEENS5_IJSH_SB_EEEEEEEvNS4_8identityES13_S1D_vS1E_EENS_8epilogue10collective6detail29Sm90TmaWarpSpecializedAdapterINS1H_15DefaultEpilogueISJ_SK_SK_NS1G_6thread17LinearCombinationISJ_Li1EffLNS1L_9ScaleType4KindE0ELNS_15FloatRoundStyleE2ESJ_EENS1_15EpilogueDefaultEEEEEvvEEEEvNT_6ParamsE,"aw",@nobits
	.sectionflags	@""
	.align	16
	.zero		1024


//--------------------- .nv.shared.reserved.0     --------------------------
	.section	.nv.shared.reserved.0,"aw",@nobits
	.weak		__nv_reservedSMEM_offset_0_alias
	.size		__nv_reservedSMEM_offset_0_alias, 0, 0
	.other		__nv_reservedSMEM_offset_0_alias,@"STO_CUDA_RESERVED_SHARED STV_DEFAULT"
__nv_reservedSMEM_offset_0_alias:
	.zero		0


//--------------------- .nv.global                --------------------------
	.section	.nv.global,"aw",@nobits
.nv.global:
	.type		_ZN39_INTERNAL_a9be440a_4_k_cu_3d74430f_72744cute1_E,@object
	.size		_ZN39_INTERNAL_a9be440a_4_k_cu_3d74430f_72744cute1_E,(_ZN39_INTERNAL_a9be440a_4_k_cu_3d74430f_72744cuda3std3__45__cpo6cbeginE - _ZN39_INTERNAL_a9be440a_4_k_cu_3d74430f_72744cute1_E)
_ZN39_INTERNAL_a9be440a_4_k_cu_3d74430f_72744cute1_E:
	.zero		1
	.type		_ZN39_INTERNAL_a9be440a_4_k_cu_3d74430f_72744cuda3std3__45__cpo6cbeginE,@object
	.size		_ZN39_INTERNAL_a9be440a_4_k_cu_3d74430f_72744cuda3std3__45__cpo6cbeginE,(_ZN39_INTERNAL_a9be440a_4_k_cu_3d74430f_72744cuda3std3__48in_placeE - _ZN39_INTERNAL_a9be440a_4_k_cu_3d74430f_72744cuda3std3__45__cpo6cbeginE)
_ZN39_INTERNAL_a9be440a_4_k_cu_3d74430f_72744cuda3std3__45__cpo6cbeginE:
	.zero		1
	.type		_ZN39_INTERNAL_a9be440a_4_k_cu_3d74430f_72744cuda3std3__48in_placeE,@object
	.size		_ZN39_INTERNAL_a9be440a_4_k_cu_3d74430f_72744cuda3std3__48in_placeE,(_ZN39_INTERNAL_a9be440a_4_k_cu_3d74430f_72744cuda3std6ranges3__45__cpo9iter_moveE - _ZN39_INTERNAL_a9be440a_4_k_cu_3d74430f_72744cuda3std3__48in_placeE)
_ZN39_INTERNAL_a9be440a_4_k_cu_3d74430f_72744cuda3std3__48in_placeE:
	.zero		1
	.type		_ZN39_INTERNAL_a9be440a_4_k_cu_3d74430f_72744cuda3std6ranges3__45__cpo9iter_moveE,@object
	.size		_ZN39_INTERNAL_a9be440a_4_k_cu_3d74430f_72744cuda3std6ranges3__45__cpo9iter_moveE,(_ZN39_INTERNAL_a9be440a_4_k_cu_3d74430f_72744cuda3std3__45__cpo5beginE - _ZN39_INTERNAL_a9be440a_4_k_cu_3d74430f_72744cuda3std6ranges3__45__cpo9iter_moveE)
_ZN39_INTERNAL_a9be440a_4_k_cu_3d74430f_72744cuda3std6ranges3__45__cpo9iter_moveE:
	.zero		1
	.type		_ZN39_INTERNAL_a9be440a_4_k_cu_3d74430f_72744cuda3std3__45__cpo5beginE,@object
	.size		_ZN39_INTERNAL_a9be440a_4_k_cu_3d74430f_72744cuda3std3__45__cpo5beginE,(_ZN39_INTERNAL_a9be440a_4_k_cu_3d74430f_72744cuda3std3__441_GLOBAL__N__a9be440a_4_k_cu_3d74430f_72746ignoreE - _ZN39_INTERNAL_a9be440a_4_k_cu_3d74430f_72744cuda3std3__45__cpo5beginE)
_ZN39_INTERNAL_a9be440a_4_k_cu_3d74430f_72744cuda3std3__45__cpo5beginE:
	.zero		1
	.type		_ZN39_INTERNAL_a9be440a_4_k_cu_3d74430f_72744cuda3std3__441_GLOBAL__N__a9be440a_4_k_cu_3d74430f_72746ignoreE,@object
	.size		_ZN39_INTERNAL_a9be440a_4_k_cu_3d74430f_72744cuda3std3__441_GLOBAL__N__a9be440a_4_k_cu_3d74430f_72746ignoreE,(_ZN39_INTERNAL_a9be440a_4_k_cu_3d74430f_72744cute7productE - _ZN39_INTERNAL_a9be440a_4_k_cu_3d74430f_72744cuda3std3__441_GLOBAL__N__a9be440a_4_k_cu_3d74430f_72746ignoreE)
_ZN39_INTERNAL_a9be440a_4_k_cu_3d74430f_72744cuda3std3__441_GLOBAL__N__a9be440a_4_k_cu_3d74430f_72746ignoreE:
	.zero		1
	.type		_ZN39_INTERNAL_a9be440a_4_k_cu_3d74430f_72744cute7productE,@object
	.size		_ZN39_INTERNAL_a9be440a_4_k_cu_3d74430f_72744cute7productE,(_ZN39_INTERNAL_a9be440a_4_k_cu_3d74430f_72744cuda3std3__45__cpo3endE - _ZN39_INTERNAL_a9be440a_4_k_cu_3d74430f_72744cute7productE)
_ZN39_INTERNAL_a9be440a_4_k_cu_3d74430f_72744cute7productE:
	.zero		1
	.type		_ZN39_INTERNAL_a9be440a_4_k_cu_3d74430f_72744cuda3std3__45__cpo3endE,@object
	.size		_ZN39_INTERNAL_a9be440a_4_k_cu_3d74430f_72744cuda3std3__45__cpo3endE,(_ZN39_INTERNAL_a9be440a_4_k_cu_3d74430f_72744cuda3std3__419piecewise_constructE - _ZN39_INTERNAL_a9be440a_4_k_cu_3d74430f_72744cuda3std3__45__cpo3endE)
_ZN39_INTERNAL_a9be440a_4_k_cu_3d74430f_72744cuda3std3__45__cpo3endE:
	.zero		1
	.type		_ZN39_INTERNAL_a9be440a_4_k_cu_3d74430f_72744cuda3std3__419piecewise_constructE,@object
	.size		_ZN39_INTERNAL_a9be440a_4_k_cu_3d74430f_72744cuda3std3__419piecewise_constructE,(_ZN39_INTERNAL_a9be440a_4_k_cu_3d74430f_72744cuda3std3__45__cpo4cendE - _ZN39_INTERNAL_a9be440a_4_k_cu_3d74430f_72744cuda3std3__419piecewise_constructE)
_ZN39_INTERNAL_a9be440a_4_k_cu_3d74430f_72744cuda3std3__419piecewise_constructE:
	.zero		1
	.type		_ZN39_INTERNAL_a9be440a_4_k_cu_3d74430f_72744cuda3std3__45__cpo4cendE,@object
	.size		_ZN39_INTERNAL_a9be440a_4_k_cu_3d74430f_72744cuda3std3__45__cpo4cendE,(_ZN39_INTERNAL_a9be440a_4_k_cu_3d74430f_72744cuda3std6ranges3__45__cpo4swapE - _ZN39_INTERNAL_a9be440a_4_k_cu_3d74430f_72744cuda3std3__45__cpo4cendE)
_ZN39_INTERNAL_a9be440a_4_k_cu_3d74430f_72744cuda3std3__45__cpo4cendE:
	.zero		1
	.type		_ZN39_INTERNAL_a9be440a_4_k_cu_3d74430f_72744cuda3std6ranges3__45__cpo4swapE,@object
	.size		_ZN39_INTERNAL_a9be440a_4_k_cu_3d74430f_72744cuda3std6ranges3__45__cpo4swapE,(.L_8 - _ZN39_INTERNAL_a9be440a_4_k_cu_3d74430f_72744cuda3std6ranges3__45__cpo4swapE)
_ZN39_INTERNAL_a9be440a_4_k_cu_3d74430f_72744cuda3std6ranges3__45__cpo4swapE:
	.zero		1
.L_8:


//--------------------- .nv.constant0._ZN7cutlass13device_kernelINS_4gemm6kernel13GemmUniversalIN4cute5tupleIJiiiiEEENS1_10collective13CollectiveMmaINS1_34MainloopSm90TmaGmmaWarpSpecializedILi5ENS5_IJNS4_1CILi1EEESB_SB_EEENS1_35KernelTmaWarpSpecializedCooperativeEEENS5_IJNSA_ILi256EEENSA_ILi96EEENSA_ILi64EEEEEENS_6half_tENS5_IJlSB_lEEESJ_SK_NS4_8TiledMMAINS4_8MMA_AtomIJNS4_4SM904GMMA25MMA_64x96x16_F32F16F16_SSILNSO_5MajorE0ELSQ_0ELNSO_7ScaleInE1ELSR_1EEEEEENS4_6LayoutINS5_IJNSA_ILi2EEESB_SB_EEENS5_IJSB_NSA_ILi0EEESX_EEEEENS5_IJNS4_10UnderscoreES10_S10_EEEEENS4_13SM90_TMA_LOADENS4_14ComposedLayoutINS4_7SwizzleILi3ELi4ELi3EEENS4_18smem_ptr_flag_bitsILi16EEENSU_INS5_IJNSA_ILi8EEESH_EEENS5_IJSH_SB_EEEEEEEvNS4_8identityES13_S1D_vS1E_EENS_8epilogue10collective6detail29Sm90TmaWarpSpecializedAdapterINS1H_15DefaultEpilogueISJ_SK_SK_NS1G_6thread17LinearCombinationISJ_Li1EffLNS1L_9ScaleType4KindE0ELNS_15FloatRoundStyleE2ESJ_EENS1_15EpilogueDefaultEEEEEvvEEEEvNT_6ParamsE --------------------------
	.section	.nv.constant0._ZN7cutlass13device_kernelINS_4gemm6kernel13GemmUniversalIN4cute5tupleIJiiiiEEENS1_10collective13CollectiveMmaINS1_34MainloopSm90TmaGmmaWarpSpecializedILi5ENS5_IJNS4_1CILi1EEESB_SB_EEENS1_35KernelTmaWarpSpecializedCooperativeEEENS5_IJNSA_ILi256EEENSA_ILi96EEENSA_ILi64EEEEEENS_6half_tENS5_IJlSB_lEEESJ_SK_NS4_8TiledMMAINS4_8MMA_AtomIJNS4_4SM904GMMA25MMA_64x96x16_F32F16F16_SSILNSO_5MajorE0ELSQ_0ELNSO_7ScaleInE1ELSR_1EEEEEENS4_6LayoutINS5_IJNSA_ILi2EEESB_SB_EEENS5_IJSB_NSA_ILi0EEESX_EEEEENS5_IJNS4_10UnderscoreES10_S10_EEEEENS4_13SM90_TMA_LOADENS4_14ComposedLayoutINS4_7SwizzleILi3ELi4ELi3EEENS4_18smem_ptr_flag_bitsILi16EEENSU_INS5_IJNSA_ILi8EEESH_EEENS5_IJSH_SB_EEEEEEEvNS4_8identityES13_S1D_vS1E_EENS_8epilogue10collective6detail29Sm90TmaWarpSpecializedAdapterINS1H_15DefaultEpilogueISJ_SK_SK_NS1G_6thread17LinearCombinationISJ_Li1EffLNS1L_9ScaleType4KindE0ELNS_15FloatRoundStyleE2ESJ_EENS1_15EpilogueDefaultEEEEEvvEEEEvNT_6ParamsE,"a",@progbits
	.sectionflags	@""
	.align	4
.nv.constant0._ZN7cutlass13device_kernelINS_4gemm6kernel13GemmUniversalIN4cute5tupleIJiiiiEEENS1_10collective13CollectiveMmaINS1_34MainloopSm90TmaGmmaWarpSpecializedILi5ENS5_IJNS4_1CILi1EEESB_SB_EEENS1_35KernelTmaWarpSpecializedCooperativeEEENS5_IJNSA_ILi256EEENSA_ILi96EEENSA_ILi64EEEEEENS_6half_tENS5_IJlSB_lEEESJ_SK_NS4_8TiledMMAINS4_8MMA_AtomIJNS4_4SM904GMMA25MMA_64x96x16_F32F16F16_SSILNSO_5MajorE0ELSQ_0ELNSO_7ScaleInE1ELSR_1EEEEEENS4_6LayoutINS5_IJNSA_ILi2EEESB_SB_EEENS5_IJSB_NSA_ILi0EEESX_EEEEENS5_IJNS4_10UnderscoreES10_S10_EEEEENS4_13SM90_TMA_LOADENS4_14ComposedLayoutINS4_7SwizzleILi3ELi4ELi3EEENS4_18smem_ptr_flag_bitsILi16EEENSU_INS5_IJNSA_ILi8EEESH_EEENS5_IJSH_SB_EEEEEEEvNS4_8identityES13_S1D_vS1E_EENS_8epilogue10collective6detail29Sm90TmaWarpSpecializedAdapterINS1H_15DefaultEpilogueISJ_SK_SK_NS1G_6thread17LinearCombinationISJ_Li1EffLNS1L_9ScaleType4KindE0ELNS_15FloatRoundStyleE2ESJ_EENS1_15EpilogueDefaultEEEEEvvEEEEvNT_6ParamsE:
	.zero		1664


//--------------------- SYMBOLS --------------------------

	.type		.nv.reservedSmem.offset0,@object
	.size		.nv.reservedSmem.offset0,0x4
	.type		__assertfail,@function
